	.target	sm_90a

	.elftype	@"ET_EXEC"


//--------------------- .note.nv.tkinfo           --------------------------
	.section	.note.nv.tkinfo,"",@"SHT_NOTE"
	.sectionflags	@"SHF_NOTE_NV_TKINFO"
	.tkinfo
        /*0018*/ 	.word	0x00000002
        /*0030*/ 	.string	""
        /*0030*/ 	.string	"ptxas"
        /*0030*/ 	.string	"Cuda compilation tools, release 13.0, V13.0.88"
        /*0030*/ 	.string	"Build cuda_13.0.r13.0/compiler.36424714_0"
        /*0030*/ 	.string	"-arch sm_90a -m 64 "



//--------------------- .note.nv.cuinfo           --------------------------
	.section	.note.nv.cuinfo,"",@"SHT_NOTE"
	.sectionflags	@"SHF_NOTE_NV_CUINFO"
        /*0018*/ 	.short	0x0002
        /*001a*/ 	.short	0x005a
        /*001c*/ 	.short	0x0082
	.zero		2


//--------------------- .nv.info                  --------------------------
	.section	.nv.info,"",@"SHT_CUDA_INFO"
	.align	4


	//----- nvinfo : EIATTR_REGCOUNT
	.align		4
        /*0000*/ 	.byte	0x04, 0x2f
        /*0002*/ 	.short	(.L_12 - .L_11)
	.align		4
.L_11:
        /*0004*/ 	.word	index@(_ZN7cutlass13device_kernelINS_4gemm6kernel13GemmUniversalIN4cute5tupleIJiiiiEEENS1_10collective13CollectiveMmaINS1_37MainloopSm90TmaGmmaWarpSpecializedFP8ILi9ENS5_IJNS4_1CILi1EEESB_SB_EEENS1_35KernelTmaWarpSpecializedCooperativeEEENS5_IJNSA_ILi128EEENSA_ILi64EEESF_EEENS_12float_e5m2_tENS5_IJlSB_lEEESI_SJ_NS4_8TiledMMAINS4_8MMA_AtomIJNS4_4SM904GMMA30MMA_64x64x32_F32E5M2E5M2_SS_TNILNSN_7ScaleInE1ELSP_1EEEEEENS4_6LayoutINS5_IJNSA_ILi2EEESB_SB_EEENS5_IJSB_NSA_ILi0EEESV_EEEEENS5_IJNS4_10UnderscoreESY_SY_EEEEENS4_13SM90_TMA_LOADENS4_14ComposedLayoutINS4_7SwizzleILi3ELi4ELi3EEENS4_18smem_ptr_flag_bitsILi8EEENSS_INS5_IJNSA_ILi8EEESF_EEENS5_IJSF_SB_EEEEEEEvNS4_8identityES11_S1B_vS1C_EENS_8epilogue10collective6detail29Sm90TmaWarpSpecializedAdapterINS1F_15DefaultEpilogueISI_SJ_SJ_NS1E_6thread17LinearCombinationISI_Li1EffLNS1J_9ScaleType4KindE0ELNS_15FloatRoundStyleE2ESI_EENS1_15EpilogueDefaultEEEEEvvEEEEvNT_6ParamsE)
        /*0008*/ 	.word	0x000000a8


	//----- nvinfo : EIATTR_FRAME_SIZE
	.align		4
.L_12:
        /*000c*/ 	.byte	0x04, 0x11
        /*000e*/ 	.short	(.L_14 - .L_13)
	.align		4
.L_13:
        /*0010*/ 	.word	index@(_ZN7cutlass13device_kernelINS_4gemm6kernel13GemmUniversalIN4cute5tupleIJiiiiEEENS1_10collective13CollectiveMmaINS1_37MainloopSm90TmaGmmaWarpSpecializedFP8ILi9ENS5_IJNS4_1CILi1EEESB_SB_EEENS1_35KernelTmaWarpSpecializedCooperativeEEENS5_IJNSA_ILi128EEENSA_ILi64EEESF_EEENS_12float_e5m2_tENS5_IJlSB_lEEESI_SJ_NS4_8TiledMMAINS4_8MMA_AtomIJNS4_4SM904GMMA30MMA_64x64x32_F32E5M2E5M2_SS_TNILNSN_7ScaleInE1ELSP_1EEEEEENS4_6LayoutINS5_IJNSA_ILi2EEESB_SB_EEENS5_IJSB_NSA_ILi0EEESV_EEEEENS5_IJNS4_10UnderscoreESY_SY_EEEEENS4_13SM90_TMA_LOADENS4_14ComposedLayoutINS4_7SwizzleILi3ELi4ELi3EEENS4_18smem_ptr_flag_bitsILi8EEENSS_INS5_IJNSA_ILi8EEESF_EEENS5_IJSF_SB_EEEEEEEvNS4_8identityES11_S1B_vS1C_EENS_8epilogue10collective6detail29Sm90TmaWarpSpecializedAdapterINS1F_15DefaultEpilogueISI_SJ_SJ_NS1E_6thread17LinearCombinationISI_Li1EffLNS1J_9ScaleType4KindE0ELNS_15FloatRoundStyleE2ESI_EENS1_15EpilogueDefaultEEEEEvvEEEEvNT_6ParamsE)
        /*0014*/ 	.word	0x00000000


	//----- nvinfo : EIATTR_MIN_STACK_SIZE
	.align		4
.L_14:
        /*0018*/ 	.byte	0x04, 0x12
        /*001a*/ 	.short	(.L_16 - .L_15)
	.align		4
.L_15:
        /*001c*/ 	.word	index@(_ZN7cutlass13device_kernelINS_4gemm6kernel13GemmUniversalIN4cute5tupleIJiiiiEEENS1_10collective13CollectiveMmaINS1_37MainloopSm90TmaGmmaWarpSpecializedFP8ILi9ENS5_IJNS4_1CILi1EEESB_SB_EEENS1_35KernelTmaWarpSpecializedCooperativeEEENS5_IJNSA_ILi128EEENSA_ILi64EEESF_EEENS_12float_e5m2_tENS5_IJlSB_lEEESI_SJ_NS4_8TiledMMAINS4_8MMA_AtomIJNS4_4SM904GMMA30MMA_64x64x32_F32E5M2E5M2_SS_TNILNSN_7ScaleInE1ELSP_1EEEEEENS4_6LayoutINS5_IJNSA_ILi2EEESB_SB_EEENS5_IJSB_NSA_ILi0EEESV_EEEEENS5_IJNS4_10UnderscoreESY_SY_EEEEENS4_13SM90_TMA_LOADENS4_14ComposedLayoutINS4_7SwizzleILi3ELi4ELi3EEENS4_18smem_ptr_flag_bitsILi8EEENSS_INS5_IJNSA_ILi8EEESF_EEENS5_IJSF_SB_EEEEEEEvNS4_8identityES11_S1B_vS1C_EENS_8epilogue10collective6detail29Sm90TmaWarpSpecializedAdapterINS1F_15DefaultEpilogueISI_SJ_SJ_NS1E_6thread17LinearCombinationISI_Li1EffLNS1J_9ScaleType4KindE0ELNS_15FloatRoundStyleE2ESI_EENS1_15EpilogueDefaultEEEEEvvEEEEvNT_6ParamsE)
        /*0020*/ 	.word	0x00000000
.L_16:


//--------------------- .nv.compat                --------------------------
	.section	.nv.compat,"",@"SHT_CUDA_COMPAT_INFO"
	.align	4
        /*0000*/ 	.byte	0x02, 0x09, 0x01, 0x00, 0x02, 0x02, 0x04, 0x00, 0x02, 0x05, 0x05, 0x00, 0x03, 0x07, 0x01, 0x01
        /*0010*/ 	.byte	0x02, 0x03, 0x01, 0x00, 0x02, 0x06, 0x01, 0x00, 0x04, 0x0b, 0x08, 0x00, 0x00, 0x00, 0x00, 0x00
        /*0020*/ 	.byte	0x00, 0x00, 0x00, 0x00


//--------------------- .nv.info._ZN7cutlass13device_kernelINS_4gemm6kernel13GemmUniversalIN4cute5tupleIJiiiiEEENS1_10collective13CollectiveMmaINS1_37MainloopSm90TmaGmmaWarpSpecializedFP8ILi9ENS5_IJNS4_1CILi1EEESB_SB_EEENS1_35KernelTmaWarpSpecializedCooperativeEEENS5_IJNSA_ILi128EEENSA_ILi64EEESF_EEENS_12float_e5m2_tENS5_IJlSB_lEEESI_SJ_NS4_8TiledMMAINS4_8MMA_AtomIJNS4_4SM904GMMA30MMA_64x64x32_F32E5M2E5M2_SS_TNILNSN_7ScaleInE1ELSP_1EEEEEENS4_6LayoutINS5_IJNSA_ILi2EEESB_SB_EEENS5_IJSB_NSA_ILi0EEESV_EEEEENS5_IJNS4_10UnderscoreESY_SY_EEEEENS4_13SM90_TMA_LOADENS4_14ComposedLayoutINS4_7SwizzleILi3ELi4ELi3EEENS4_18smem_ptr_flag_bitsILi8EEENSS_INS5_IJNSA_ILi8EEESF_EEENS5_IJSF_SB_EEEEEEEvNS4_8identityES11_S1B_vS1C_EENS_8epilogue10collective6detail29Sm90TmaWarpSpecializedAdapterINS1F_15DefaultEpilogueISI_SJ_SJ_NS1E_6thread17LinearCombinationISI_Li1EffLNS1J_9ScaleType4KindE0ELNS_15FloatRoundStyleE2ESI_EENS1_15EpilogueDefaultEEEEEvvEEEEvNT_6ParamsE --------------------------
	.section	.nv.info._ZN7cutlass13device_kernelINS_4gemm6kernel13GemmUniversalIN4cute5tupleIJiiiiEEENS1_10collective13CollectiveMmaINS1_37MainloopSm90TmaGmmaWarpSpecializedFP8ILi9ENS5_IJNS4_1CILi1EEESB_SB_EEENS1_35KernelTmaWarpSpecializedCooperativeEEENS5_IJNSA_ILi128EEENSA_ILi64EEESF_EEENS_12float_e5m2_tENS5_IJlSB_lEEESI_SJ_NS4_8TiledMMAINS4_8MMA_AtomIJNS4_4SM904GMMA30MMA_64x64x32_F32E5M2E5M2_SS_TNILNSN_7ScaleInE1ELSP_1EEEEEENS4_6LayoutINS5_IJNSA_ILi2EEESB_SB_EEENS5_IJSB_NSA_ILi0EEESV_EEEEENS5_IJNS4_10UnderscoreESY_SY_EEEEENS4_13SM90_TMA_LOADENS4_14ComposedLayoutINS4_7SwizzleILi3ELi4ELi3EEENS4_18smem_ptr_flag_bitsILi8EEENSS_INS5_IJNSA_ILi8EEESF_EEENS5_IJSF_SB_EEEEEEEvNS4_8identityES11_S1B_vS1C_EENS_8epilogue10collective6detail29Sm90TmaWarpSpecializedAdapterINS1F_15DefaultEpilogueISI_SJ_SJ_NS1E_6thread17LinearCombinationISI_Li1EffLNS1J_9ScaleType4KindE0ELNS_15FloatRoundStyleE2ESI_EENS1_15EpilogueDefaultEEEEEvvEEEEvNT_6ParamsE,"",@"SHT_CUDA_INFO"
	.sectionflags	@""
	.align	4


	//----- nvinfo : EIATTR_CUDA_API_VERSION
	.align		4
        /*0000*/ 	.byte	0x04, 0x37
        /*0002*/ 	.short	(.L_18 - .L_17)
.L_17:
        /*0004*/ 	.word	0x00000082


	//----- nvinfo : EIATTR_KPARAM_INFO
	.align		4
.L_18:
        /*0008*/ 	.byte	0x04, 0x17
        /*000a*/ 	.short	(.L_20 - .L_19)
.L_19:
        /*000c*/ 	.word	0x00000000
        /*0010*/ 	.short	0x0000
        /*0012*/ 	.short	0x0070
        /*0014*/ 	.byte	0x00, 0xf0, 0x01, 0x10


	//----- nvinfo : EIATTR_SPARSE_MMA_MASK
	.align		4
.L_20:
        /*0018*/ 	.byte	0x03, 0x50
        /*001a*/ 	.short	0x0000


	//----- nvinfo : EIATTR_MAXREG_COUNT
	.align		4
        /*001c*/ 	.byte	0x03, 0x1b
        /*001e*/ 	.short	0x00a8


	//----- nvinfo : EIATTR_NUM_BARRIERS
	.align		4
        /*0020*/ 	.byte	0x02, 0x4c
        /*0022*/ 	.byte	0x01
	.zero		1


	//----- nvinfo : EIATTR_MERCURY_ISA_VERSION
	.align		4
        /*0024*/ 	.byte	0x03, 0x5f
        /*0026*/ 	.short	0x0101


	//----- nvinfo : EIATTR_INT_WARP_WIDE_INSTR_OFFSETS
	.align		4
        /*0028*/ 	.byte	0x04, 0x31
        /*002a*/ 	.short	(.L_22 - .L_21)


	//   ....[0]....
.L_21:
        /*002c*/ 	.word	0x00000470


	//   ....[1]....
        /*0030*/ 	.word	0x00000480


	//   ....[2]....
        /*0034*/ 	.word	0x00000590


	//----- nvinfo : EIATTR_COOP_GROUP_MASK_REGIDS
	.align		4
.L_22:
        /*0038*/ 	.byte	0x04, 0x29
        /*003a*/ 	.short	(.L_24 - .L_23)


	//   ....[0]....
.L_23:
        /*003c*/ 	.word	0xffffffff


	//   ....[1]....
        /*0040*/ 	.word	0xffffffff


	//   ....[2]....
        /*0044*/ 	.word	0xffffffff


	//   ....[3]....
        /*0048*/ 	.word	0xffffffff


	//   ....[4]....
        /*004c*/ 	.word	0xffffffff


	//----- nvinfo : EIATTR_COOP_GROUP_INSTR_OFFSETS
	.align		4
.L_24:
        /*0050*/ 	.byte	0x04, 0x28
        /*0052*/ 	.short	(.L_26 - .L_25)


	//   ....[0]....
.L_25:
        /*0054*/ 	.word	0x00000060


	//   ....[1]....
        /*0058*/ 	.word	0x00000070


	//   ....[2]....
        /*005c*/ 	.word	0x00000130


	//   ....[3]....
        /*0060*/ 	.word	0x00000390


	//   ....[4]....
        /*0064*/ 	.word	0x000010b0


	//----- nvinfo : EIATTR_REG_RECONFIG
	.align		4
.L_26:
        /*0068*/ 	.byte	0x01, 0x54
	.zero		2


	//----- nvinfo : EIATTR_MBARRIER_INSTR_OFFSETS
	.align		4
        /*006c*/ 	.byte	0x04, 0x39
        /*006e*/ 	.short	(.L_28 - .L_27)


	//   ....[0]....
.L_27:
        /*0070*/ 	.word	0x00000250
        /*0074*/ 	.word	0x000000ff
        /*0078*/ 	.word	0x00000000
        /*007c*/ 	.short	0x0100
        /*007e*/ 	.byte	0x08
	.zero		1


	//   ....[1]....
        /*0080*/ 	.word	0x00000260
        /*0084*/ 	.word	0x000000ff
        /*0088*/ 	.word	0x00000048
        /*008c*/ 	.short	0x0100
        /*008e*/ 	.byte	0x08
	.zero		1


	//   ....[2]....
        /*0090*/ 	.word	0x00000270
        /*0094*/ 	.word	0x000000ff
        /*0098*/ 	.word	0x00000008
        /*009c*/ 	.short	0x0100
        /*009e*/ 	.byte	0x08
	.zero		1


	//   ....[3]....
        /*00a0*/ 	.word	0x00000280
        /*00a4*/ 	.word	0x000000ff
        /*00a8*/ 	.word	0x00000050
        /*00ac*/ 	.short	0x0100
        /*00ae*/ 	.byte	0x08
	.zero		1


	//   ....[4]....
        /*00b0*/ 	.word	0x00000290
        /*00b4*/ 	.word	0x000000ff
        /*00b8*/ 	.word	0x00000010
        /*00bc*/ 	.short	0x0100
        /*00be*/ 	.byte	0x08
	.zero		1


	//   ....[5]....
        /*00c0*/ 	.word	0x000002a0
        /*00c4*/ 	.word	0x000000ff
        /*00c8*/ 	.word	0x00000058
        /*00cc*/ 	.short	0x0100
        /*00ce*/ 	.byte	0x08
	.zero		1


	//   ....[6]....
        /*00d0*/ 	.word	0x000002b0
        /*00d4*/ 	.word	0x000000ff
        /*00d8*/ 	.word	0x00000018
        /*00dc*/ 	.short	0x0100
        /*00de*/ 	.byte	0x08
	.zero		1


	//   ....[7]....
        /*00e0*/ 	.word	0x000002c0
        /*00e4*/ 	.word	0x000000ff
        /*00e8*/ 	.word	0x00000060
        /*00ec*/ 	.short	0x0100
        /*00ee*/ 	.byte	0x08
	.zero		1


	//   ....[8]....
        /*00f0*/ 	.word	0x000002d0
        /*00f4*/ 	.word	0x000000ff
        /*00f8*/ 	.word	0x00000020
        /*00fc*/ 	.short	0x0100
        /*00fe*/ 	.byte	0x08
	.zero		1


	//   ....[9]....
        /*0100*/ 	.word	0x000002e0
        /*0104*/ 	.word	0x000000ff
        /*0108*/ 	.word	0x00000068
        /*010c*/ 	.short	0x0100
        /*010e*/ 	.byte	0x08
	.zero		1


	//   ....[10]....
        /*0110*/ 	.word	0x000002f0
        /*0114*/ 	.word	0x000000ff
        /*0118*/ 	.word	0x00000028
        /*011c*/ 	.short	0x0100
        /*011e*/ 	.byte	0x08
	.zero		1


	//   ....[11]....
        /*0120*/ 	.word	0x00000300
        /*0124*/ 	.word	0x000000ff
        /*0128*/ 	.word	0x00000070
        /*012c*/ 	.short	0x0100
        /*012e*/ 	.byte	0x08
	.zero		1


	//   ....[12]....
        /*0130*/ 	.word	0x00000310
        /*0134*/ 	.word	0x000000ff
        /*0138*/ 	.word	0x00000030
        /*013c*/ 	.short	0x0100
        /*013e*/ 	.byte	0x08
	.zero		1


	//   ....[13]....
        /*0140*/ 	.word	0x00000320
        /*0144*/ 	.word	0x000000ff
        /*0148*/ 	.word	0x00000078
        /*014c*/ 	.short	0x0100
        /*014e*/ 	.byte	0x08
	.zero		1


	//   ....[14]....
        /*0150*/ 	.word	0x00000330
        /*0154*/ 	.word	0x000000ff
        /*0158*/ 	.word	0x00000038
        /*015c*/ 	.short	0x0100
        /*015e*/ 	.byte	0x08
	.zero		1


	//   ....[15]....
        /*0160*/ 	.word	0x00000340
        /*0164*/ 	.word	0x000000ff
        /*0168*/ 	.word	0x00000080
        /*016c*/ 	.short	0x0100
        /*016e*/ 	.byte	0x08
	.zero		1


	//   ....[16]....
        /*0170*/ 	.word	0x00000350
        /*0174*/ 	.word	0x000000ff
        /*0178*/ 	.word	0x00000040
        /*017c*/ 	.short	0x0100
        /*017e*/ 	.byte	0x08
	.zero		1


	//   ....[17]....
        /*0180*/ 	.word	0x00000360
        /*0184*/ 	.word	0x000000ff
        /*0188*/ 	.word	0x00000088
        /*018c*/ 	.short	0x0100
        /*018e*/ 	.byte	0x08
	.zero		1


	//   ....[18]....
        /*0190*/ 	.word	0x00000600
        /*0194*/ 	.word	0x000000ff
        /*0198*/ 	.word	0x000000a0
        /*019c*/ 	.short	0x0100
        /*019e*/ 	.byte	0x06
	.zero		1


	//   ....[19]....
        /*01a0*/ 	.word	0x00000660
        /*01a4*/ 	.word	0x000000ff
        /*01a8*/ 	.word	0x000000a8
        /*01ac*/ 	.short	0x0100
        /*01ae*/ 	.byte	0x06
	.zero		1


	//   ....[20]....
        /*01b0*/ 	.word	0x000013e0
        /*01b4*/ 	.word	0x000000ff
        /*01b8*/ 	.word	0x00000000
        /*01bc*/ 	.short	0x010a
        /*01be*/ 	.byte	0x06
	.zero		1


	//   ....[21]....
        /*01c0*/ 	.word	0x00001420
        /*01c4*/ 	.word	0x000000ff
        /*01c8*/ 	.word	0x00000000
        /*01cc*/ 	.short	0x010a
        /*01ce*/ 	.byte	0x06
	.zero		1


	//   ....[22]....
        /*01d0*/ 	.word	0x00001b10
        /*01d4*/ 	.word	0x000000ff
        /*01d8*/ 	.word	0x00000000
        /*01dc*/ 	.short	0x010a
        /*01de*/ 	.byte	0x0c
	.zero		1


	//   ....[23]....
        /*01e0*/ 	.word	0x00001b50
        /*01e4*/ 	.word	0x000000ff
        /*01e8*/ 	.word	0x00000000
        /*01ec*/ 	.short	0x010a
        /*01ee*/ 	.byte	0x0c
	.zero		1


	//   ....[24]....
        /*01f0*/ 	.word	0x00002040
        /*01f4*/ 	.word	0x000000ff
        /*01f8*/ 	.word	0x00000000
        /*01fc*/ 	.short	0x0101
        /*01fe*/ 	.byte	0x08
	.zero		1


	//   ....[25]....
        /*0200*/ 	.word	0x00002490
        /*0204*/ 	.word	0x000000ff
        /*0208*/ 	.word	0x00000000
        /*020c*/ 	.short	0x0101
        /*020e*/ 	.byte	0x08
	.zero		1


	//   ....[26]....
        /*0210*/ 	.word	0x00005e30
        /*0214*/ 	.word	0x00000012
        /*0218*/ 	.word	0x00000048
        /*021c*/ 	.short	0x010a
        /*021e*/ 	.byte	0x3f
	.zero		1


	//   ....[27]....
        /*0220*/ 	.word	0x000061c0
        /*0224*/ 	.word	0x00000007
        /*0228*/ 	.word	0x000000a8
        /*022c*/ 	.short	0x0101
        /*022e*/ 	.byte	0x3f
	.zero		1


	//   ....[28]....
        /*0230*/ 	.word	0x00006900
        /*0234*/ 	.word	0x00000005
        /*0238*/ 	.word	0x00000000
        /*023c*/ 	.short	0x010a
        /*023e*/ 	.byte	0x3f
	.zero		1


	//   ....[29]....
        /*0240*/ 	.word	0x00006980
        /*0244*/ 	.word	0x00000007
        /*0248*/ 	.word	0x00000000
        /*024c*/ 	.short	0x010a
        /*024e*/ 	.byte	0x3f
	.zero		1


	//   ....[30]....
        /*0250*/ 	.word	0x00006a10
        /*0254*/ 	.word	0x00000006
        /*0258*/ 	.word	0x00000000
        /*025c*/ 	.short	0x010a
        /*025e*/ 	.byte	0x3f
	.zero		1


	//   ....[31]....
        /*0260*/ 	.word	0x00006aa0
        /*0264*/ 	.word	0x00000009
        /*0268*/ 	.word	0x00000000
        /*026c*/ 	.short	0x010a
        /*026e*/ 	.byte	0x3f
	.zero		1


	//   ....[32]....
        /*0270*/ 	.word	0x00006b30
        /*0274*/ 	.word	0x00000006
        /*0278*/ 	.word	0x00000000
        /*027c*/ 	.short	0x010a
        /*027e*/ 	.byte	0x3f
	.zero		1


	//   ....[33]....
        /*0280*/ 	.word	0x00006bc0
        /*0284*/ 	.word	0x00000009
        /*0288*/ 	.word	0x00000000
        /*028c*/ 	.short	0x010a
        /*028e*/ 	.byte	0x3f
	.zero		1


	//   ....[34]....
        /*0290*/ 	.word	0x00006c50
        /*0294*/ 	.word	0x00000008
        /*0298*/ 	.word	0x00000000
        /*029c*/ 	.short	0x010a
        /*029e*/ 	.byte	0x3f
	.zero		1


	//   ....[35]....
        /*02a0*/ 	.word	0x00006ce0
        /*02a4*/ 	.word	0x0000000b
        /*02a8*/ 	.word	0x00000000
        /*02ac*/ 	.short	0x010a
        /*02ae*/ 	.byte	0x3f
	.zero		1


	//   ....[36]....
        /*02b0*/ 	.word	0x00006d70
        /*02b4*/ 	.word	0x00000003
        /*02b8*/ 	.word	0x00000000
        /*02bc*/ 	.short	0x010a
        /*02be*/ 	.byte	0x3f
	.zero		1


	//   ....[37]....
        /*02c0*/ 	.word	0x00006de0
        /*02c4*/ 	.word	0x00000007
        /*02c8*/ 	.word	0x00000000
        /*02cc*/ 	.short	0x010a
        /*02ce*/ 	.byte	0x3f
	.zero		1


	//   ....[38]....
        /*02d0*/ 	.word	0x00006e40
        /*02d4*/ 	.word	0x00000008
        /*02d8*/ 	.word	0x00000000
        /*02dc*/ 	.short	0x010a
        /*02de*/ 	.byte	0x3f
	.zero		1


	//   ....[39]....
        /*02e0*/ 	.word	0x00006f10
        /*02e4*/ 	.word	0x00000012
        /*02e8*/ 	.word	0x00000048
        /*02ec*/ 	.short	0x010a
        /*02ee*/ 	.byte	0x3f
	.zero		1


	//   ....[40]....
        /*02f0*/ 	.word	0x00006ff0
        /*02f4*/ 	.word	0x00000005
        /*02f8*/ 	.word	0x00000000
        /*02fc*/ 	.short	0x010a
        /*02fe*/ 	.byte	0x3f
	.zero		1


	//   ....[41]....
        /*0300*/ 	.word	0x00007040
        /*0304*/ 	.word	0x00000007
        /*0308*/ 	.word	0x00000000
        /*030c*/ 	.short	0x010a
        /*030e*/ 	.byte	0x3f
	.zero		1


	//   ....[42]....
        /*0310*/ 	.word	0x00007090
        /*0314*/ 	.word	0x00000006
        /*0318*/ 	.word	0x00000000
        /*031c*/ 	.short	0x010a
        /*031e*/ 	.byte	0x3f
	.zero		1


	//   ....[43]....
        /*0320*/ 	.word	0x000070e0
        /*0324*/ 	.word	0x00000009
        /*0328*/ 	.word	0x00000000
        /*032c*/ 	.short	0x010a
        /*032e*/ 	.byte	0x3f
	.zero		1


	//   ....[44]....
        /*0330*/ 	.word	0x00007130
        /*0334*/ 	.word	0x00000006
        /*0338*/ 	.word	0x00000000
        /*033c*/ 	.short	0x010a
        /*033e*/ 	.byte	0x3f
	.zero		1


	//   ....[45]....
        /*0340*/ 	.word	0x00007180
        /*0344*/ 	.word	0x00000009
        /*0348*/ 	.word	0x00000000
        /*034c*/ 	.short	0x010a
        /*034e*/ 	.byte	0x3f
	.zero		1


	//   ....[46]....
        /*0350*/ 	.word	0x000071d0
        /*0354*/ 	.word	0x00000008
        /*0358*/ 	.word	0x00000000
        /*035c*/ 	.short	0x010a
        /*035e*/ 	.byte	0x3f
	.zero		1


	//   ....[47]....
        /*0360*/ 	.word	0x00007220
        /*0364*/ 	.word	0x0000000b
        /*0368*/ 	.word	0x00000000
        /*036c*/ 	.short	0x010a
        /*036e*/ 	.byte	0x3f
	.zero		1


	//----- nvinfo : EIATTR_NUM_MBARRIERS
	.align		4
.L_28:
        /*0370*/ 	.byte	0x03, 0x38
        /*0372*/ 	.short	0x0014


	//----- nvinfo : EIATTR_EXIT_INSTR_OFFSETS
	.align		4
        /*0374*/ 	.byte	0x04, 0x1c
        /*0376*/ 	.short	(.L_30 - .L_29)


	//   ....[0]....
.L_29:
        /*0378*/ 	.word	0x000006b0


	//   ....[1]....
        /*037c*/ 	.word	0x00000f80


	//   ....[2]....
        /*0380*/ 	.word	0x00005490


	//   ....[3]....
        /*0384*/ 	.word	0x00005ad0


	//   ....[4]....
        /*0388*/ 	.word	0x00006dc0


	//----- nvinfo : EIATTR_MAX_THREADS
	.align		4
.L_30:
        /*038c*/ 	.byte	0x04, 0x05
        /*038e*/ 	.short	(.L_32 - .L_31)
.L_31:
        /*0390*/ 	.word	0x00000180
        /*0394*/ 	.word	0x00000001
        /*0398*/ 	.word	0x00000001


	//----- nvinfo : EIATTR_CRS_STACK_SIZE
	.align		4
.L_32:
        /*039c*/ 	.byte	0x04, 0x1e
        /*039e*/ 	.short	(.L_34 - .L_33)
.L_33:
        /*03a0*/ 	.word	0x00000000


	//----- nvinfo : EIATTR_CBANK_PARAM_SIZE
	.align		4
.L_34:
        /*03a4*/ 	.byte	0x03, 0x19
        /*03a6*/ 	.short	0x0470


	//----- nvinfo : EIATTR_PARAM_CBANK
	.align		4
        /*03a8*/ 	.byte	0x04, 0x0a
        /*03aa*/ 	.short	(.L_36 - .L_35)
	.align		4
.L_35:
        /*03ac*/ 	.word	index@(.nv.constant0._ZN7cutlass13device_kernelINS_4gemm6kernel13GemmUniversalIN4cute5tupleIJiiiiEEENS1_10collective13CollectiveMmaINS1_37MainloopSm90TmaGmmaWarpSpecializedFP8ILi9ENS5_IJNS4_1CILi1EEESB_SB_EEENS1_35KernelTmaWarpSpecializedCooperativeEEENS5_IJNSA_ILi128EEENSA_ILi64EEESF_EEENS_12float_e5m2_tENS5_IJlSB_lEEESI_SJ_NS4_8TiledMMAINS4_8MMA_AtomIJNS4_4SM904GMMA30MMA_64x64x32_F32E5M2E5M2_SS_TNILNSN_7ScaleInE1ELSP_1EEEEEENS4_6LayoutINS5_IJNSA_ILi2EEESB_SB_EEENS5_IJSB_NSA_ILi0EEESV_EEEEENS5_IJNS4_10UnderscoreESY_SY_EEEEENS4_13SM90_TMA_LOADENS4_14ComposedLayoutINS4_7SwizzleILi3ELi4ELi3EEENS4_18smem_ptr_flag_bitsILi8EEENSS_INS5_IJNSA_ILi8EEESF_EEENS5_IJSF_SB_EEEEEEEvNS4_8identityES11_S1B_vS1C_EENS_8epilogue10collective6detail29Sm90TmaWarpSpecializedAdapterINS1F_15DefaultEpilogueISI_SJ_SJ_NS1E_6thread17LinearCombinationISI_Li1EffLNS1J_9ScaleType4KindE0ELNS_15FloatRoundStyleE2ESI_EENS1_15EpilogueDefaultEEEEEvvEEEEvNT_6ParamsE)
        /*03b0*/ 	.short	0x0210
        /*03b2*/ 	.short	0x0470


	//----- nvinfo : EIATTR_SW_WAR
	.align		4
.L_36:
        /*03b4*/ 	.byte	0x04, 0x36
        /*03b6*/ 	.short	(.L_38 - .L_37)
.L_37:
        /*03b8*/ 	.word	0x00000008
.L_38:


//--------------------- .nv.callgraph             --------------------------
	.section	.nv.callgraph,"",@"SHT_CUDA_CALLGRAPH"
	.align	4
	.sectionentsize	8
	.align		4
        /*0000*/ 	.word	0x00000000
	.align		4
        /*0004*/ 	.word	0xffffffff
	.align		4
        /*0008*/ 	.word	0x00000000
	.align		4
        /*000c*/ 	.word	0xfffffffe
	.align		4
        /*0010*/ 	.word	0x00000000
	.align		4
        /*0014*/ 	.word	0xfffffffd
	.align		4
        /*0018*/ 	.word	0x00000000
	.align		4
        /*001c*/ 	.word	0xfffffffc


//--------------------- .nv.constant4             --------------------------
	.section	.nv.constant4,"a",@progbits
	.align	8
	.align		8
.nv.constant4:
        /*0000*/ 	.dword	_ZN40_INTERNAL_8cb05418_4_k_cu_2a0dc781_271494cuda3std3__45__cpo5beginE
	.align		8
        /*0008*/ 	.dword	_ZN40_INTERNAL_8cb05418_4_k_cu_2a0dc781_271494cuda3std3__45__cpo3endE
	.align		8
        /*0010*/ 	.dword	_ZN40_INTERNAL_8cb05418_4_k_cu_2a0dc781_271494cuda3std3__45__cpo6cbeginE
	.align		8
        /*0018*/ 	.dword	_ZN40_INTERNAL_8cb05418_4_k_cu_2a0dc781_271494cuda3std3__45__cpo4cendE
	.align		8
        /*0020*/ 	.dword	_ZN40_INTERNAL_8cb05418_4_k_cu_2a0dc781_271494cuda3std3__442_GLOBAL__N__8cb05418_4_k_cu_2a0dc781_271496ignoreE
	.align		8
        /*0028*/ 	.dword	_ZN40_INTERNAL_8cb05418_4_k_cu_2a0dc781_271494cuda3std3__419piecewise_constructE
	.align		8
        /*0030*/ 	.dword	_ZN40_INTERNAL_8cb05418_4_k_cu_2a0dc781_271494cuda3std3__48in_placeE
	.align		8
        /*0038*/ 	.dword	_ZN40_INTERNAL_8cb05418_4_k_cu_2a0dc781_271494cuda3std6ranges3__45__cpo4swapE
	.align		8
        /*0040*/ 	.dword	_ZN40_INTERNAL_8cb05418_4_k_cu_2a0dc781_271494cuda3std6ranges3__45__cpo9iter_moveE
	.align		8
        /*0048*/ 	.dword	_ZN40_INTERNAL_8cb05418_4_k_cu_2a0dc781_271494cute7productE
	.align		8
        /*0050*/ 	.dword	_ZN40_INTERNAL_8cb05418_4_k_cu_2a0dc781_271494cute1_E


//--------------------- .text._ZN7cutlass13device_kernelINS_4gemm6kernel13GemmUniversalIN4cute5tupleIJiiiiEEENS1_10collective13CollectiveMmaINS1_37MainloopSm90TmaGmmaWarpSpecializedFP8ILi9ENS5_IJNS4_1CILi1EEESB_SB_EEENS1_35KernelTmaWarpSpecializedCooperativeEEENS5_IJNSA_ILi128EEENSA_ILi64EEESF_EEENS_12float_e5m2_tENS5_IJlSB_lEEESI_SJ_NS4_8TiledMMAINS4_8MMA_AtomIJNS4_4SM904GMMA30MMA_64x64x32_F32E5M2E5M2_SS_TNILNSN_7ScaleInE1ELSP_1EEEEEENS4_6LayoutINS5_IJNSA_ILi2EEESB_SB_EEENS5_IJSB_NSA_ILi0EEESV_EEEEENS5_IJNS4_10UnderscoreESY_SY_EEEEENS4_13SM90_TMA_LOADENS4_14ComposedLayoutINS4_7SwizzleILi3ELi4ELi3EEENS4_18smem_ptr_flag_bitsILi8EEENSS_INS5_IJNSA_ILi8EEESF_EEENS5_IJSF_SB_EEEEEEEvNS4_8identityES11_S1B_vS1C_EENS_8epilogue10collective6detail29Sm90TmaWarpSpecializedAdapterINS1F_15DefaultEpilogueISI_SJ_SJ_NS1E_6thread17LinearCombinationISI_Li1EffLNS1J_9ScaleType4KindE0ELNS_15FloatRoundStyleE2ESI_EENS1_15EpilogueDefaultEEEEEvvEEEEvNT_6ParamsE --------------------------
	.section	.text._ZN7cutlass13device_kernelINS_4gemm6kernel13GemmUniversalIN4cute5tupleIJiiiiEEENS1_10collective13CollectiveMmaINS1_37MainloopSm90TmaGmmaWarpSpecializedFP8ILi9ENS5_IJNS4_1CILi1EEESB_SB_EEENS1_35KernelTmaWarpSpecializedCooperativeEEENS5_IJNSA_ILi128EEENSA_ILi64EEESF_EEENS_12float_e5m2_tENS5_IJlSB_lEEESI_SJ_NS4_8TiledMMAINS4_8MMA_AtomIJNS4_4SM904GMMA30MMA_64x64x32_F32E5M2E5M2_SS_TNILNSN_7ScaleInE1ELSP_1EEEEEENS4_6LayoutINS5_IJNSA_ILi2EEESB_SB_EEENS5_IJSB_NSA_ILi0EEESV_EEEEENS5_IJNS4_10UnderscoreESY_SY_EEEEENS4_13SM90_TMA_LOADENS4_14ComposedLayoutINS4_7SwizzleILi3ELi4ELi3EEENS4_18smem_ptr_flag_bitsILi8EEENSS_INS5_IJNSA_ILi8EEESF_EEENS5_IJSF_SB_EEEEEEEvNS4_8identityES11_S1B_vS1C_EENS_8epilogue10collective6detail29Sm90TmaWarpSpecializedAdapterINS1F_15DefaultEpilogueISI_SJ_SJ_NS1E_6thread17LinearCombinationISI_Li1EffLNS1J_9ScaleType4KindE0ELNS_15FloatRoundStyleE2ESI_EENS1_15EpilogueDefaultEEEEEvvEEEEvNT_6ParamsE,"ax",@progbits
	.align	128
.text._ZN7cutlass13device_kernelINS_4gemm6kernel13GemmUniversalIN4cute5tupleIJiiiiEEENS1_10collective13CollectiveMmaINS1_37MainloopSm90TmaGmmaWarpSpecializedFP8ILi9ENS5_IJNS4_1CILi1EEESB_SB_EEENS1_35KernelTmaWarpSpecializedCooperativeEEENS5_IJNSA_ILi128EEENSA_ILi64EEESF_EEENS_12float_e5m2_tENS5_IJlSB_lEEESI_SJ_NS4_8TiledMMAINS4_8MMA_AtomIJNS4_4SM904GMMA30MMA_64x64x32_F32E5M2E5M2_SS_TNILNSN_7ScaleInE1ELSP_1EEEEEENS4_6LayoutINS5_IJNSA_ILi2EEESB_SB_EEENS5_IJSB_NSA_ILi0EEESV_EEEEENS5_IJNS4_10UnderscoreESY_SY_EEEEENS4_13SM90_TMA_LOADENS4_14ComposedLayoutINS4_7SwizzleILi3ELi4ELi3EEENS4_18smem_ptr_flag_bitsILi8EEENSS_INS5_IJNSA_ILi8EEESF_EEENS5_IJSF_SB_EEEEEEEvNS4_8identityES11_S1B_vS1C_EENS_8epilogue10collective6detail29Sm90TmaWarpSpecializedAdapterINS1F_15DefaultEpilogueISI_SJ_SJ_NS1E_6thread17LinearCombinationISI_Li1EffLNS1J_9ScaleType4KindE0ELNS_15FloatRoundStyleE2ESI_EENS1_15EpilogueDefaultEEEEEvvEEEEvNT_6ParamsE:
        .type           _ZN7cutlass13device_kernelINS_4gemm6kernel13GemmUniversalIN4cute5tupleIJiiiiEEENS1_10collective13CollectiveMmaINS1_37MainloopSm90TmaGmmaWarpSpecializedFP8ILi9ENS5_IJNS4_1CILi1EEESB_SB_EEENS1_35KernelTmaWarpSpecializedCooperativeEEENS5_IJNSA_ILi128EEENSA_ILi64EEESF_EEENS_12float_e5m2_tENS5_IJlSB_lEEESI_SJ_NS4_8TiledMMAINS4_8MMA_AtomIJNS4_4SM904GMMA30MMA_64x64x32_F32E5M2E5M2_SS_TNILNSN_7ScaleInE1ELSP_1EEEEEENS4_6LayoutINS5_IJNSA_ILi2EEESB_SB_EEENS5_IJSB_NSA_ILi0EEESV_EEEEENS5_IJNS4_10UnderscoreESY_SY_EEEEENS4_13SM90_TMA_LOADENS4_14ComposedLayoutINS4_7SwizzleILi3ELi4ELi3EEENS4_18smem_ptr_flag_bitsILi8EEENSS_INS5_IJNSA_ILi8EEESF_EEENS5_IJSF_SB_EEEEEEEvNS4_8identityES11_S1B_vS1C_EENS_8epilogue10collective6detail29Sm90TmaWarpSpecializedAdapterINS1F_15DefaultEpilogueISI_SJ_SJ_NS1E_6thread17LinearCombinationISI_Li1EffLNS1J_9ScaleType4KindE0ELNS_15FloatRoundStyleE2ESI_EENS1_15EpilogueDefaultEEEEEvvEEEEvNT_6ParamsE,@function
        .size           _ZN7cutlass13device_kernelINS_4gemm6kernel13GemmUniversalIN4cute5tupleIJiiiiEEENS1_10collective13CollectiveMmaINS1_37MainloopSm90TmaGmmaWarpSpecializedFP8ILi9ENS5_IJNS4_1CILi1EEESB_SB_EEENS1_35KernelTmaWarpSpecializedCooperativeEEENS5_IJNSA_ILi128EEENSA_ILi64EEESF_EEENS_12float_e5m2_tENS5_IJlSB_lEEESI_SJ_NS4_8TiledMMAINS4_8MMA_AtomIJNS4_4SM904GMMA30MMA_64x64x32_F32E5M2E5M2_SS_TNILNSN_7ScaleInE1ELSP_1EEEEEENS4_6LayoutINS5_IJNSA_ILi2EEESB_SB_EEENS5_IJSB_NSA_ILi0EEESV_EEEEENS5_IJNS4_10UnderscoreESY_SY_EEEEENS4_13SM90_TMA_LOADENS4_14ComposedLayoutINS4_7SwizzleILi3ELi4ELi3EEENS4_18smem_ptr_flag_bitsILi8EEENSS_INS5_IJNSA_ILi8EEESF_EEENS5_IJSF_SB_EEEEEEEvNS4_8identityES11_S1B_vS1C_EENS_8epilogue10collective6detail29Sm90TmaWarpSpecializedAdapterINS1F_15DefaultEpilogueISI_SJ_SJ_NS1E_6thread17LinearCombinationISI_Li1EffLNS1J_9ScaleType4KindE0ELNS_15FloatRoundStyleE2ESI_EENS1_15EpilogueDefaultEEEEEvvEEEEvNT_6ParamsE,(.L_x_148 - _ZN7cutlass13device_kernelINS_4gemm6kernel13GemmUniversalIN4cute5tupleIJiiiiEEENS1_10collective13CollectiveMmaINS1_37MainloopSm90TmaGmmaWarpSpecializedFP8ILi9ENS5_IJNS4_1CILi1EEESB_SB_EEENS1_35KernelTmaWarpSpecializedCooperativeEEENS5_IJNSA_ILi128EEENSA_ILi64EEESF_EEENS_12float_e5m2_tENS5_IJlSB_lEEESI_SJ_NS4_8TiledMMAINS4_8MMA_AtomIJNS4_4SM904GMMA30MMA_64x64x32_F32E5M2E5M2_SS_TNILNSN_7ScaleInE1ELSP_1EEEEEENS4_6LayoutINS5_IJNSA_ILi2EEESB_SB_EEENS5_IJSB_NSA_ILi0EEESV_EEEEENS5_IJNS4_10UnderscoreESY_SY_EEEEENS4_13SM90_TMA_LOADENS4_14ComposedLayoutINS4_7SwizzleILi3ELi4ELi3EEENS4_18smem_ptr_flag_bitsILi8EEENSS_INS5_IJNSA_ILi8EEESF_EEENS5_IJSF_SB_EEEEEEEvNS4_8identityES11_S1B_vS1C_EENS_8epilogue10collective6detail29Sm90TmaWarpSpecializedAdapterINS1F_15DefaultEpilogueISI_SJ_SJ_NS1E_6thread17LinearCombinationISI_Li1EffLNS1J_9ScaleType4KindE0ELNS_15FloatRoundStyleE2ESI_EENS1_15EpilogueDefaultEEEEEvvEEEEvNT_6ParamsE)
        .other          _ZN7cutlass13device_kernelINS_4gemm6kernel13GemmUniversalIN4cute5tupleIJiiiiEEENS1_10collective13CollectiveMmaINS1_37MainloopSm90TmaGmmaWarpSpecializedFP8ILi9ENS5_IJNS4_1CILi1EEESB_SB_EEENS1_35KernelTmaWarpSpecializedCooperativeEEENS5_IJNSA_ILi128EEENSA_ILi64EEESF_EEENS_12float_e5m2_tENS5_IJlSB_lEEESI_SJ_NS4_8TiledMMAINS4_8MMA_AtomIJNS4_4SM904GMMA30MMA_64x64x32_F32E5M2E5M2_SS_TNILNSN_7ScaleInE1ELSP_1EEEEEENS4_6LayoutINS5_IJNSA_ILi2EEESB_SB_EEENS5_IJSB_NSA_ILi0EEESV_EEEEENS5_IJNS4_10UnderscoreESY_SY_EEEEENS4_13SM90_TMA_LOADENS4_14ComposedLayoutINS4_7SwizzleILi3ELi4ELi3EEENS4_18smem_ptr_flag_bitsILi8EEENSS_INS5_IJNSA_ILi8EEESF_EEENS5_IJSF_SB_EEEEEEEvNS4_8identityES11_S1B_vS1C_EENS_8epilogue10collective6detail29Sm90TmaWarpSpecializedAdapterINS1F_15DefaultEpilogueISI_SJ_SJ_NS1E_6thread17LinearCombinationISI_Li1EffLNS1J_9ScaleType4KindE0ELNS_15FloatRoundStyleE2ESI_EENS1_15EpilogueDefaultEEEEEvvEEEEvNT_6ParamsE,@"STO_CUDA_ENTRY STV_DEFAULT"
_ZN7cutlass13device_kernelINS_4gemm6kernel13GemmUniversalIN4cute5tupleIJiiiiEEENS1_10collective13CollectiveMmaINS1_37MainloopSm90TmaGmmaWarpSpecializedFP8ILi9ENS5_IJNS4_1CILi1EEESB_SB_EEENS1_35KernelTmaWarpSpecializedCooperativeEEENS5_IJNSA_ILi128EEENSA_ILi64EEESF_EEENS_12float_e5m2_tENS5_IJlSB_lEEESI_SJ_NS4_8TiledMMAINS4_8MMA_AtomIJNS4_4SM904GMMA30MMA_64x64x32_F32E5M2E5M2_SS_TNILNSN_7ScaleInE1ELSP_1EEEEEENS4_6LayoutINS5_IJNSA_ILi2EEESB_SB_EEENS5_IJSB_NSA_ILi0EEESV_EEEEENS5_IJNS4_10UnderscoreESY_SY_EEEEENS4_13SM90_TMA_LOADENS4_14ComposedLayoutINS4_7SwizzleILi3ELi4ELi3EEENS4_18smem_ptr_flag_bitsILi8EEENSS_INS5_IJNSA_ILi8EEESF_EEENS5_IJSF_SB_EEEEEEEvNS4_8identityES11_S1B_vS1C_EENS_8epilogue10collective6detail29Sm90TmaWarpSpecializedAdapterINS1F_15DefaultEpilogueISI_SJ_SJ_NS1E_6thread17LinearCombinationISI_Li1EffLNS1J_9ScaleType4KindE0ELNS_15FloatRoundStyleE2ESI_EENS1_15EpilogueDefaultEEEEEvvEEEEvNT_6ParamsE:
[----:B------:R-:W-:Y:S01]  /*0000*/  LDC R1, c[0x0][0x28] ;  /* 0x00000a00ff017b82 */ /* 0x000fe20000000800 */
[----:B------:R-:W0:Y:S01]  /*0010*/  S2R R2, SR_TID.X ;  /* 0x0000000000027919 */ /* 0x000e220000002100 */
[----:B------:R-:W-:Y:S01]  /*0020*/  ELECT P0, URZ, PT ;  /* 0x00000000003f782f */ /* 0x000fe20003800000 */
[----:B------:R-:W-:Y:S01]  /*0030*/  BSSY B0, `(.L_x_0) ;  /* 0x000000f000007945 */ /* 0x000fe20003800000 */
[--C-:B0-----:R-:W-:Y:S02]  /*0040*/  SHF.R.U32.HI R0, RZ, 0x5, R2.reuse ;  /* 0x00000005ff007819 */ /* 0x101fe40000011602 */
[----:B------:R-:W-:-:S03]  /*0050*/  SHF.R.U32.HI R4, RZ, 0x7, R2 ;  /* 0x00000007ff047819 */ /* 0x000fc60000011602 */
[----:B------:R-:W0:Y:S04]  /*0060*/  SHFL.IDX PT, R3, R0, RZ, 0x1f ;  /* 0x00001fff00037589 */ /* 0x000e2800000e0000 */
[----:B------:R1:W2:Y:S01]  /*0070*/  SHFL.IDX PT, R7, R4, RZ, 0x1f ;  /* 0x00001fff04077589 */ /* 0x0002a200000e0000 */
[----:B0-----:R-:W-:-:S13]  /*0080*/  ISETP.NE.OR P0, PT, R3, RZ, !P0 ;  /* 0x000000ff0300720c */ /* 0x001fda0004705670 */
[----:B-12---:R-:W-:Y:S05]  /*0090*/  @P0 BRA `(.L_x_1) ;  /* 0x0000000000200947 */ /* 0x006fea0003800000 */
[----:B------:R-:W-:Y:S02]  /*00a0*/  ULDC.64 UR4, c[0x0][0x198] ;  /* 0x0000660000047ab9 */ /* 0x000fe40000000a00 */
[----:B------:R-:W-:Y:S02]  /*00b0*/  UIADD3 UR6, UP0, UR4, 0xf0, URZ ;  /* 0x000000f004067890 */ /* 0x000fe4000ff1e03f */
[----:B------:R-:W-:Y:S02]  /*00c0*/  UIADD3 UR4, UP1, UR4, 0x1f0, URZ ;  /* 0x000001f004047890 */ /* 0x000fe4000ff3e03f */
[----:B------:R-:W-:Y:S02]  /*00d0*/  UIADD3.X UR7, URZ, UR5, URZ, UP0, !UPT ;  /* 0x000000053f077290 */ /* 0x000fe400087fe43f */
[----:B------:R-:W-:-:S07]  /*00e0*/  UIADD3.X UR5, URZ, UR5, URZ, UP1, !UPT ;  /* 0x000000053f057290 */ /* 0x000fce0008ffe43f */
[----:B------:R0:W-:Y:S02]  /*00f0*/  UTMACCTL.PF [UR6] ;  /* 0x00000000060079b9 */ /* 0x0001e40008040000 */
[----:B------:R0:W-:Y:S02]  /*0100*/  UTMACCTL.PF [UR4] ;  /* 0x00000000040079b9 */ /* 0x0001e40008040000 */
[----:B0-----:R-:W-:Y:S01]  /*0110*/  NOP ;  /* 0x0000000000007918 */ /* 0x001fe20000000000 */
.L_x_1:
[----:B------:R-:W-:Y:S05]  /*0120*/  BSYNC B0 ;  /* 0x0000000000007941 */ /* 0x000fea0003800000 */
.L_x_0:
[----:B------:R-:W0:Y:S02]  /*0130*/  SHFL.IDX PT, R4, R0, RZ, 0x1f ;  /* 0x00001fff00047589 */ /* 0x000e2400000e0000 */
[----:B0-----:R-:W-:-:S13]  /*0140*/  ISETP.NE.AND P0, PT, R4, RZ, PT ;  /* 0x000000ff0400720c */ /* 0x001fda0003f05270 */
[----:B------:R-:W-:Y:S05]  /*0150*/  @P0 BRA `(.L_x_2) ;  /* 0x00000000008c0947 */ /* 0x000fea0003800000 */
[----:B------:R-:W-:Y:S01]  /*0160*/  ELECT P0, URZ, PT ;  /* 0x00000000003f782f */ /* 0x000fe20003800000 */
[----:B------:R-:W-:-:S12]  /*0170*/  BSSY B0, `(.L_x_2) ;  /* 0x0000021000007945 */ /* 0x000fd80003800000 */
[----:B------:R-:W-:Y:S05]  /*0180*/  @!P0 BRA `(.L_x_3) ;  /* 0x00000000007c8947 */ /* 0x000fea0003800000 */
[----:B------:R-:W0:Y:S01]  /*0190*/  S2UR UR8, SR_CgaCtaId ;  /* 0x00000000000879c3 */ /* 0x000e220000008800 */
[----:B------:R-:W-:Y:S01]  /*01a0*/  UMOV UR4, 0x400 ;  /* 0x0000040000047882 */ /* 0x000fe20000000000 */
[----:B------:R-:W-:Y:S01]  /*01b0*/  UMOV UR5, 0x1 ;  /* 0x0000000100057882 */ /* 0x000fe20000000000 */
[----:B------:R-:W-:Y:S02]  /*01c0*/  UMOV UR6, 0x100 ;  /* 0x0000010000067882 */ /* 0x000fe40000000000 */
[----:B------:R-:W-:-:S04]  /*01d0*/  UIADD3 UR6, -UR6, 0x100000, URZ ;  /* 0x0010000006067890 */ /* 0x000fc8000fffe13f */
[----:B------:R-:W-:Y:S02]  /*01e0*/  USHF.L.U32 UR7, UR6, 0xb, URZ ;  /* 0x0000000b06077899 */ /* 0x000fe4000800063f */
[----:B------:R-:W-:Y:S02]  /*01f0*/  USHF.L.U32 UR6, UR6, 0x1, URZ ;  /* 0x0000000106067899 */ /* 0x000fe4000800063f */
[----:B0-----:R-:W-:Y:S02]  /*0200*/  ULEA UR8, UR8, UR4, 0x18 ;  /* 0x0000000408087291 */ /* 0x001fe4000f8ec03f */
[----:B------:R-:W-:-:S04]  /*0210*/  UIADD3 UR4, -UR5, 0x100000, URZ ;  /* 0x0010000005047890 */ /* 0x000fc8000fffe13f */
[----:B------:R-:W-:Y:S02]  /*0220*/  USHF.L.U32 UR5, UR4, 0xb, URZ ;  /* 0x0000000b04057899 */ /* 0x000fe4000800063f */
[----:B------:R-:W-:Y:S01]  /*0230*/  USHF.L.U32 UR4, UR4, 0x1, URZ ;  /* 0x0000000104047899 */ /* 0x000fe2000800063f */
[----:B------:R-:W0:Y:S11]  /*0240*/  FENCE.VIEW.ASYNC.S ;  /* 0x00000000000073c6 */ /* 0x000e360000000000 */
[----:B0-----:R0:W1:Y:S01]  /*0250*/  SYNCS.EXCH.64 URZ, [UR8], UR4 ;  /* 0x00000004083f75b2 */ /* 0x0010620008000100 */
[----:B------:R0:W2:Y:S01]  /*0260*/  SYNCS.EXCH.64 URZ, [UR8+0x48], UR6 ;  /* 0x00004806083f75b2 */ /* 0x0000a20008000100 */
[----:B------:R0:W3:Y:S01]  /*0270*/  SYNCS.EXCH.64 URZ, [UR8+0x8], UR4 ;  /* 0x00000804083f75b2 */ /* 0x0000e20008000100 */
[----:B------:R0:W4:Y:S01]  /*0280*/  SYNCS.EXCH.64 URZ, [UR8+0x50], UR6 ;  /* 0x00005006083f75b2 */ /* 0x0001220008000100 */
[----:B------:R0:W0:Y:S01]  /*0290*/  SYNCS.EXCH.64 URZ, [UR8+0x10], UR4 ;  /* 0x00001004083f75b2 */ /* 0x0000220008000100 */
        /* <DEDUP_REMOVED lines=13> */
[----:B------:R-:W-:Y:S01]  /*0370*/  NOP ;  /* 0x0000000000007918 */ /* 0x000fe20000000000 */
.L_x_3:
[----:B0-----:R-:W-:Y:S05]  /*0380*/  BSYNC B0 ;  /* 0x0000000000007941 */ /* 0x001fea0003800000 */
.L_x_2:
[----:B------:R-:W0:Y:S01]  /*0390*/  SHFL.IDX PT, R0, R0, RZ, 0x1f ;  /* 0x00001fff00007589 */ /* 0x000e2200000e0000 */
[----:B------:R-:W5:Y:S01]  /*03a0*/  LDC R4, c[0x0][0x65c] ;  /* 0x00019700ff047b82 */ /* 0x000f620000000800 */
[----:B------:R-:W-:Y:S02]  /*03b0*/  ELECT P0, URZ, PT ;  /* 0x00000000003f782f */ /* 0x000fe40003800000 */
[----:B------:R-:W-:Y:S01]  /*03c0*/  ISETP.NE.AND P2, PT, R7, RZ, PT ;  /* 0x000000ff0700720c */ /* 0x000fe20003f45270 */
[----:B------:R-:W1:Y:S01]  /*03d0*/  S2R R8, SR_CTAID.Y ;  /* 0x0000000000087919 */ /* 0x000e620000002600 */
[----:B------:R-:W-:Y:S01]  /*03e0*/  UMOV UR4, 0x20 ;  /* 0x0000002000047882 */ /* 0x000fe20000000000 */
[----:B------:R-:W-:Y:S01]  /*03f0*/  NOP ;  /* 0x0000000000007918 */ /* 0x000fe20000000000 */
[----:B------:R-:W-:Y:S01]  /*0400*/  NOP ;  /* 0x0000000000007918 */ /* 0x000fe20000000000 */
[----:B------:R-:W2:Y:S01]  /*0410*/  S2R R6, SR_CTAID.X ;  /* 0x0000000000067919 */ /* 0x000ea20000002500 */
[----:B0-----:R-:W-:-:S02]  /*0420*/  ISETP.NE.OR P0, PT, R0, RZ, !P0 ;  /* 0x000000ff0000720c */ /* 0x001fc40004705670 */
[----:B-----5:R-:W-:Y:S02]  /*0430*/  ISETP.NE.AND P4, PT, R4, 0x1, PT ;  /* 0x000000010400780c */ /* 0x020fe40003f85270 */
[----:B------:R-:W-:-:S04]  /*0440*/  SHF.R.S32.HI R4, RZ, 0x1f, R3 ;  /* 0x0000001fff047819 */ /* 0x000fc80000011403 */
[----:B------:R-:W-:-:S04]  /*0450*/  LEA.HI R4, R4, R3, RZ, 0x2 ;  /* 0x0000000304047211 */ /* 0x000fc800078f10ff */
[----:B------:R-:W-:Y:S01]  /*0460*/  LOP3.LUT R4, R4, 0xfffffffc, RZ, 0xc0, !PT ;  /* 0xfffffffc04047812 */ /* 0x000fe200078ec0ff */
[----:B------:R-:W-:Y:S01]  /*0470*/  VOTEU.ALL UP0, P0 ;  /* 0x00000000003f7886 */ /* 0x000fe20000000000 */
[----:B------:R-:W-:Y:S01]  /*0480*/  VOTEU.ALL UP1, P0 ;  /* 0x00000000003f7886 */ /* 0x000fe20000020000 */
[----:B------:R-:W2:Y:S01]  /*0490*/  @P4 LDC R9, c[0x0][0x10] ;  /* 0x00000400ff094b82 */ /* 0x000ea20000000800 */
[----:B------:R-:W-:Y:S02]  /*04a0*/  @P4 IMAD.MOV.U32 R5, RZ, RZ, RZ ;  /* 0x000000ffff054224 */ /* 0x000fe400078e00ff */
[----:B------:R-:W-:Y:S01]  /*04b0*/  IMAD.IADD R3, R3, 0x1, -R4 ;  /* 0x0000000103037824 */ /* 0x000fe200078e0a04 */
[----:B------:R-:W-:Y:S01]  /*04c0*/  @!UP0 UMOV UR6, 0x400 ;  /* 0x0000040000068882 */ /* 0x000fe20000000000 */
[----:B------:R-:W-:-:S04]  /*04d0*/  @!UP0 UIADD3 UR4, -UR4, 0x100000, URZ ;  /* 0x0010000004048890 */ /* 0x000fc8000fffe13f */
[----:B------:R-:W-:Y:S02]  /*04e0*/  @!UP0 USHF.L.U32 UR5, UR4, 0xb, URZ ;  /* 0x0000000b04058899 */ /* 0x000fe4000800063f */
[----:B------:R-:W-:Y:S01]  /*04f0*/  @!UP0 USHF.L.U32 UR4, UR4, 0x1, URZ ;  /* 0x0000000104048899 */ /* 0x000fe2000800063f */
[----:B-1----:R-:W-:Y:S01]  /*0500*/  @P4 IMAD.MOV.U32 R4, RZ, RZ, R8 ;  /* 0x000000ffff044224 */ /* 0x002fe200078e0008 */
[----:B------:R-:W0:Y:S01]  /*0510*/  @!UP0 S2UR UR7, SR_CgaCtaId ;  /* 0x00000000000789c3 */ /* 0x000e220000008800 */
[----:B------:R-:W-:-:S07]  /*0520*/  @P4 IMAD.MOV.U32 R13, RZ, RZ, RZ ;  /* 0x000000ffff0d4224 */ /* 0x000fce00078e00ff */
[----:B------:R-:W1:Y:S01]  /*0530*/  @!P4 LDC R11, c[0x0][0xc] ;  /* 0x00000300ff0bcb82 */ /* 0x000e620000000800 */
[----:B--2---:R-:W-:-:S04]  /*0540*/  @P4 IMAD.WIDE.U32 R4, R6, R9, R4 ;  /* 0x0000000906044225 */ /* 0x004fc800078e0004 */
[----:B------:R-:W-:Y:S02]  /*0550*/  VIADD R9, R7, 0xffffffff ;  /* 0xffffffff07097836 */ /* 0x000fe40000000000 */
[----:B------:R-:W-:Y:S01]  /*0560*/  @P4 IMAD.MOV.U32 R0, RZ, RZ, R4 ;  /* 0x000000ffff004224 */ /* 0x000fe200078e0004 */
[----:B0-----:R-:W-:Y:S02]  /*0570*/  @!UP0 ULEA UR6, UR7, UR6, 0x18 ;  /* 0x0000000607068291 */ /* 0x001fe4000f8ec03f */
[----:B------:R-:W-:Y:S01]  /*0580*/  ISETP.GE.U32.AND P1, PT, R9, 0x2, PT ;  /* 0x000000020900780c */ /* 0x000fe20003f26070 */
[----:B------:R-:W-:Y:S01]  /*0590*/  VOTEU.ALL UP0, P0 ;  /* 0x00000000003f7886 */ /* 0x000fe20000000000 */
[----:B------:R-:W-:Y:S01]  /*05a0*/  ISETP.NE.AND P0, PT, R3, 0x3, PT ;  /* 0x000000030300780c */ /* 0x000fe20003f05270 */
[----:B------:R-:W-:-:S03]  /*05b0*/  @P4 IMAD.IADD R5, R5, 0x1, R13 ;  /* 0x0000000105054824 */ /* 0x000fc600078e020d */
[----:B------:R-:W-:-:S04]  /*05c0*/  ISETP.EQ.OR P0, PT, R3, RZ, !P0 ;  /* 0x000000ff0300720c */ /* 0x000fc80004702670 */
[----:B------:R-:W-:Y:S01]  /*05d0*/  ISETP.EQ.AND P0, PT, R7, RZ, P0 ;  /* 0x000000ff0700720c */ /* 0x000fe20000702270 */
[----:B------:R-:W-:Y:S01]  /*05e0*/  IMAD.MOV.U32 R7, RZ, RZ, RZ ;  /* 0x000000ffff077224 */ /* 0x000fe200078e00ff */
[----:B------:R-:W0:Y:S02]  /*05f0*/  FENCE.VIEW.ASYNC.S ;  /* 0x00000000000073c6 */ /* 0x000e240000000000 */
[----:B0-----:R0:W3:Y:S01]  /*0600*/  @!UP0 SYNCS.EXCH.64 URZ, [UR6+0xa0], UR4 ;  /* 0x0000a004063f85b2 */ /* 0x0010e20008000100 */
[----:B------:R-:W-:Y:S01]  /*0610*/  SEL R4, RZ, 0x1, !P0 ;  /* 0x00000001ff047807 */ /* 0x000fe20004000000 */
[----:B-1----:R-:W-:-:S03]  /*0620*/  @!P4 IMAD.WIDE.U32 R10, R11, R8, R6 ;  /* 0x000000080b0ac225 */ /* 0x002fc600078e0006 */
[----:B------:R-:W-:Y:S01]  /*0630*/  SEL R4, R4, 0x2, P1 ;  /* 0x0000000204047807 */ /* 0x000fe20000800000 */
[----:B------:R-:W-:Y:S02]  /*0640*/  @!P4 IMAD.MOV.U32 R0, RZ, RZ, R10 ;  /* 0x000000ffff00c224 */ /* 0x000fe400078e000a */
[----:B------:R-:W-:Y:S01]  /*0650*/  @!P4 IMAD.MOV.U32 R5, RZ, RZ, R11 ;  /* 0x000000ffff05c224 */ /* 0x000fe200078e000b */
[----:B------:R0:W3:Y:S01]  /*0660*/  @!UP1 SYNCS.EXCH.64 URZ, [UR6+0xa8], UR4 ;  /* 0x0000a804063f95b2 */ /* 0x0000e20008000100 */
[----:B------:R-:W-:Y:S01]  /*0670*/  NOP ;  /* 0x0000000000007918 */ /* 0x000fe20000000000 */
[----:B---34-:R-:W-:Y:S06]  /*0680*/  BAR.SYNC.DEFER_BLOCKING 0x0 ;  /* 0x0000000000007b1d */ /* 0x018fec0000010000 */
[----:B------:R-:W-:Y:S05]  /*0690*/  @!P2 BRA `(.L_x_4) ;  /* 0x0000004c0080a947 */ /* 0x000fea0003800000 */
[----:B------:R-:W-:-:S13]  /*06a0*/  ISETP.GT.U32.AND P0, PT, R9, 0x1, PT ;  /* 0x000000010900780c */ /* 0x000fda0003f04070 */
[----:B0-----:R-:W-:Y:S05]  /*06b0*/  @P0 EXIT ;  /* 0x000000000000094d */ /* 0x001fea0003800000 */
[----:B------:R-:W-:Y:S01]  /*06c0*/  ULDC.64 UR4, c[0x0][0x650] ;  /* 0x0001940000047ab9 */ /* 0x000fe20000000a00 */
[----:B------:R-:W-:Y:S01]  /*06d0*/  PRMT R9, RZ, 0x7610, R9 ;  /* 0x00007610ff097816 */ /* 0x000fe20000000009 */
[----:B------:R-:W-:Y:S01]  /*06e0*/  IMAD.MOV.U32 R16, RZ, RZ, -0x1 ;  /* 0xffffffffff107424 */ /* 0x000fe200078e00ff */
[----:B------:R-:W-:Y:S01]  /*06f0*/  ISETP.GE.U32.AND P0, PT, R0, UR4, PT ;  /* 0x0000000400007c0c */ /* 0x000fe2000bf06070 */
[----:B------:R-:W-:Y:S02]  /*0700*/  IMAD.MOV.U32 R12, RZ, RZ, -0x1 ;  /* 0xffffffffff0c7424 */ /* 0x000fe400078e00ff */
[----:B------:R-:W-:Y:S01]  /*0710*/  IMAD.MOV.U32 R69, RZ, RZ, -0x1 ;  /* 0xffffffffff457424 */ /* 0x000fe200078e00ff */
[----:B------:R-:W-:-:S13]  /*0720*/  ISETP.GE.U32.AND.EX P0, PT, R5, UR5, PT, P0 ;  /* 0x0000000505007c0c */ /* 0x000fda000bf06100 */
[----:B------:R-:W-:Y:S05]  /*0730*/  @P0 BRA `(.L_x_5) ;  /* 0x0000000400600947 */ /* 0x000fea0003800000 */
[----:B------:R-:W0:Y:S01]  /*0740*/  LDC.64 R16, c[0x0][0x628] ;  /* 0x00018a00ff107b82 */ /* 0x000e220000000a00 */
[----:B------:R-:W-:Y:S02]  /*0750*/  IMAD.MOV.U32 R10, RZ, RZ, R0 ;  /* 0x000000ffff0a7224 */ /* 0x000fe400078e0000 */
[----:B------:R-:W-:-:S05]  /*0760*/  IMAD.MOV.U32 R11, RZ, RZ, R5 ;  /* 0x000000ffff0b7224 */ /* 0x000fca00078e0005 */
[----:B------:R-:W1:Y:S08]  /*0770*/  LDC R18, c[0x0][0x630] ;  /* 0x00018c00ff127b82 */ /* 0x000e700000000800 */
[----:B------:R-:W2:Y:S01]  /*0780*/  LDC.64 R20, c[0x0][0x620] ;  /* 0x00018800ff147b82 */ /* 0x000ea20000000a00 */
[----:B0-----:R-:W-:-:S04]  /*0790*/  ISETP.NE.U32.AND P0, PT, R16, RZ, PT ;  /* 0x000000ff1000720c */ /* 0x001fc80003f05070 */
[----:B------:R-:W-:-:S13]  /*07a0*/  ISETP.NE.AND.EX P0, PT, R17, RZ, PT, P0 ;  /* 0x000000ff1100720c */ /* 0x000fda0003f05300 */
[----:B-12---:R-:W-:Y:S05]  /*07b0*/  @!P0 BRA `(.L_x_6) ;  /* 0x0000000000288947 */ /* 0x006fea0003800000 */
[----:B------:R-:W0:Y:S02]  /*07c0*/  LDC R3, c[0x0][0x634] ;  /* 0x00018d00ff037b82 */ /* 0x000e240000000800 */
[----:B0-----:R-:W-:-:S05]  /*07d0*/  IADD3 R3, P0, R0, R3, RZ ;  /* 0x0000000300037210 */ /* 0x001fca0007f1e0ff */
[----:B------:R-:W-:-:S04]  /*07e0*/  IMAD.X R9, RZ, RZ, R5, P0 ;  /* 0x000000ffff097224 */ /* 0x000fc800000e0605 */
[----:B------:R-:W-:-:S04]  /*07f0*/  IMAD.WIDE.U32 R10, R9, R16, RZ ;  /* 0x00000010090a7225 */ /* 0x000fc800078e00ff */
[----:B------:R-:W-:-:S04]  /*0800*/  IMAD.WIDE.U32 R12, P0, R3, R17, R10 ;  /* 0x00000011030c7225 */ /* 0x000fc8000780000a */
[----:B------:R-:W-:-:S04]  /*0810*/  IMAD.WIDE.U32 R10, R3, R16, RZ ;  /* 0x00000010030a7225 */ /* 0x000fc800078e00ff */
[----:B------:R-:W-:Y:S01]  /*0820*/  IMAD.X R15, RZ, RZ, RZ, P0 ;  /* 0x000000ffff0f7224 */ /* 0x000fe200000e06ff */
[----:B------:R-:W-:Y:S01]  /*0830*/  IADD3 RZ, P0, R11, R12, RZ ;  /* 0x0000000c0bff7210 */ /* 0x000fe20007f1e0ff */
[----:B------:R-:W-:-:S04]  /*0840*/  IMAD.MOV.U32 R14, RZ, RZ, R13 ;  /* 0x000000ffff0e7224 */ /* 0x000fc800078e000d */
[----:B------:R-:W-:-:S08]  /*0850*/  IMAD.WIDE.U32.X R10, R9, R17, R14, P0 ;  /* 0x00000011090a7225 */ /* 0x000fd000000e040e */
.L_x_6:
[-CC-:B------:R-:W-:Y:S01]  /*0860*/  SHF.R.U64 R69, R10, R18.reuse, R11.reuse ;  /* 0x000000120a457219 */ /* 0x180fe2000000120b */
[----:B------:R-:W0:Y:S01]  /*0870*/  LDC.64 R22, c[0x0][0x640] ;  /* 0x00019000ff167b82 */ /* 0x000e220000000a00 */
[----:B------:R-:W-:Y:S01]  /*0880*/  SHF.R.U32.HI R7, RZ, R18, R11 ;  /* 0x00000012ff077219 */ /* 0x000fe2000001160b */
[----:B------:R-:W-:Y:S01]  /*0890*/  ULDC UR4, c[0x0][0x150] ;  /* 0x0000540000047ab9 */ /* 0x000fe20000000800 */
[----:B------:R-:W-:Y:S01]  /*08a0*/  IADD3 R9, P0, RZ, -R69, RZ ;  /* 0x80000045ff097210 */ /* 0x000fe20007f1e0ff */
[----:B------:R-:W-:Y:S01]  /*08b0*/  IMAD.MOV.U32 R10, RZ, RZ, R0 ;  /* 0x000000ffff0a7224 */ /* 0x000fe200078e0000 */
[----:B------:R-:W-:Y:S01]  /*08c0*/  I2FP.F32.U32 R3, R6 ;  /* 0x0000000600037245 */ /* 0x000fe20000201000 */
[----:B------:R-:W-:Y:S02]  /*08d0*/  IMAD.MOV.U32 R11, RZ, RZ, R5 ;  /* 0x000000ffff0b7224 */ /* 0x000fe400078e0005 */
[----:B------:R-:W1:Y:S01]  /*08e0*/  LDC R14, c[0x0][0x618] ;  /* 0x00018600ff0e7b82 */ /* 0x000e620000000800 */
[----:B------:R-:W-:-:S02]  /*08f0*/  IMAD.X R13, RZ, RZ, ~R7, P0 ;  /* 0x000000ffff0d7224 */ /* 0x000fc400000e0e07 */
[----:B------:R-:W-:Y:S01]  /*0900*/  FMUL R3, R3, UR4 ;  /* 0x0000000403037c20 */ /* 0x000fe20008400000 */
[----:B------:R-:W-:Y:S01]  /*0910*/  IMAD.WIDE.U32 R10, R9, R20, R10 ;  /* 0x00000014090a7225 */ /* 0x000fe200078e000a */
[----:B------:R-:W-:-:S03]  /*0920*/  ULDC UR4, c[0x0][0x154] ;  /* 0x0000550000047ab9 */ /* 0x000fc60000000800 */
[----:B------:R-:W-:Y:S01]  /*0930*/  IMAD R12, R13, R20, RZ ;  /* 0x000000140d0c7224 */ /* 0x000fe200078e02ff */
[----:B------:R-:W2:Y:S01]  /*0940*/  LDC R7, c[0x0][0x144] ;  /* 0x00005100ff077b82 */ /* 0x000ea20000000800 */
[----:B------:R-:W3:Y:S01]  /*0950*/  F2I.U32.TRUNC.NTZ R3, R3 ;  /* 0x0000000300037305 */ /* 0x000ee2000020f000 */
[----:B------:R-:W-:Y:S02]  /*0960*/  IMAD.MOV.U32 R13, RZ, RZ, -0x1 ;  /* 0xffffffffff0d7424 */ /* 0x000fe400078e00ff */
[----:B------:R-:W-:-:S04]  /*0970*/  IMAD R9, R9, R21, R12 ;  /* 0x0000001509097224 */ /* 0x000fc800078e020c */
[----:B------:R-:W4:Y:S01]  /*0980*/  LDC R18, c[0x0][0x608] ;  /* 0x00018200ff127b82 */ /* 0x000f220000000800 */
[----:B------:R-:W-:Y:S01]  /*0990*/  IMAD.IADD R11, R11, 0x1, R9 ;  /* 0x000000010b0b7824 */ /* 0x000fe200078e0209 */
[----:B0-----:R-:W-:Y:S02]  /*09a0*/  ISETP.NE.U32.AND P0, PT, R22, RZ, PT ;  /* 0x000000ff1600720c */ /* 0x001fe40003f05070 */
[----:B------:R-:W-:Y:S02]  /*09b0*/  I2FP.F32.U32 R9, R8 ;  /* 0x0000000800097245 */ /* 0x000fe40000201000 */
[----:B------:R-:W-:Y:S02]  /*09c0*/  ISETP.NE.AND.EX P0, PT, R23, RZ, PT, P0 ;  /* 0x000000ff1700720c */ /* 0x000fe40003f05300 */
[----:B------:R-:W0:Y:S01]  /*09d0*/  LDC R12, c[0x0][0x658] ;  /* 0x00019600ff0c7b82 */ /* 0x000e220000000800 */
[-C--:B-1----:R-:W-:Y:S01]  /*09e0*/  SHF.R.U64 R16, R10, R14.reuse, R11 ;  /* 0x0000000e0a107219 */ /* 0x082fe2000000120b */
[----:B---3--:R-:W-:Y:S01]  /*09f0*/  IMAD.MOV R10, RZ, RZ, -R3 ;  /* 0x000000ffff0a7224 */ /* 0x008fe200078e0a03 */
[----:B------:R-:W-:-:S05]  /*0a00*/  SHF.R.U32.HI R11, RZ, R14, R11 ;  /* 0x0000000eff0b7219 */ /* 0x000fca000001160b */
[----:B------:R-:W1:Y:S01]  /*0a10*/  LDC R17, c[0x0][0x148] ;  /* 0x00005200ff117b82 */ /* 0x000e620000000800 */
[----:B--2---:R-:W-:Y:S02]  /*0a20*/  IMAD R3, R7, R10, R6 ;  /* 0x0000000a07037224 */ /* 0x004fe400078e0206 */
[----:B------:R-:W-:-:S04]  /*0a30*/  FMUL R7, R9, UR4 ;  /* 0x0000000409077c20 */ /* 0x000fc80008400000 */
[----:B------:R2:W3:Y:S01]  /*0a40*/  F2I.U32.TRUNC.NTZ R15, R7 ;  /* 0x00000007000f7305 */ /* 0x0004e2000020f000 */
[----:B------:R-:W1:Y:S01]  /*0a50*/  LDC R21, c[0x0][0x600] ;  /* 0x00018000ff157b82 */ /* 0x000e620000000800 */
[-CC-:B----4-:R-:W-:Y:S02]  /*0a60*/  SHF.R.U64 R27, R16, R18.reuse, R11.reuse ;  /* 0x00000012101b7219 */ /* 0x190fe4000000120b */
[----:B------:R-:W-:Y:S01]  /*0a70*/  SHF.R.U32.HI R9, RZ, R18, R11 ;  /* 0x00000012ff097219 */ /* 0x000fe2000001160b */
[----:B------:R-:W-:-:S04]  /*0a80*/  IMAD.MOV.U32 R11, RZ, RZ, 0x1 ;  /* 0x00000001ff0b7424 */ /* 0x000fc800078e00ff */
[----:B------:R-:W4:Y:S01]  /*0a90*/  LDC R20, c[0x0][0x648] ;  /* 0x00019200ff147b82 */ /* 0x000f220000000800 */
[-C--:B0-----:R-:W-:Y:S02]  /*0aa0*/  SHF.L.U32 R6, R13, R12.reuse, RZ ;  /* 0x0000000c0d067219 */ /* 0x081fe400000006ff */
[-CC-:B------:R-:W-:Y:S02]  /*0ab0*/  SHF.R.U64 R18, R27, R12.reuse, R9.reuse ;  /* 0x0000000c1b127219 */ /* 0x180fe40000001209 */
[----:B------:R-:W-:Y:S02]  /*0ac0*/  SHF.R.U32.HI R19, RZ, R12, R9 ;  /* 0x0000000cff137219 */ /* 0x000fe40000011609 */
[----:B------:R-:W-:Y:S01]  /*0ad0*/  LOP3.LUT R14, RZ, R6, RZ, 0x33, !PT ;  /* 0x00000006ff0e7212 */ /* 0x000fe200078e33ff */
[----:B------:R-:W0:Y:S01]  /*0ae0*/  LDC R25, c[0x0][0x638] ;  /* 0x00018e00ff197b82 */ /* 0x000e220000000800 */
[----:B------:R-:W-:Y:S01]  /*0af0*/  SHF.L.U32 R9, R11, R12, RZ ;  /* 0x0000000c0b097219 */ /* 0x000fe200000006ff */
[----:B------:R-:W-:-:S02]  /*0b00*/  IMAD.MOV.U32 R6, RZ, RZ, R18 ;  /* 0x000000ffff067224 */ /* 0x000fc400078e0012 */
[----:B--2---:R-:W-:-:S04]  /*0b10*/  IMAD.MOV.U32 R7, RZ, RZ, R19 ;  /* 0x000000ffff077224 */ /* 0x004fc800078e0013 */
[----:B------:R-:W2:Y:S01]  /*0b20*/  LDC R24, c[0x0][0x610] ;  /* 0x00018400ff187b82 */ /* 0x000ea20000000800 */
[----:B---3--:R-:W-:Y:S05]  /*0b30*/  @!P0 BRA `(.L_x_7) ;  /* 0x0000000000288947 */ /* 0x008fea0003800000 */
[----:B------:R-:W3:Y:S02]  /*0b40*/  LDC R13, c[0x0][0x64c] ;  /* 0x00019300ff0d7b82 */ /* 0x000ee40000000800 */
[----:B---3--:R-:W-:-:S05]  /*0b50*/  IADD3 R13, P0, R18, R13, RZ ;  /* 0x0000000d120d7210 */ /* 0x008fca0007f1e0ff */
        /* <DEDUP_REMOVED lines=8> */
.L_x_7:
[----:B----4-:R-:W-:Y:S01]  /*0be0*/  SHF.R.U64 R6, R6, R20, R7 ;  /* 0x0000001406067219 */ /* 0x010fe20000001207 */
[----:B-1----:R-:W-:Y:S01]  /*0bf0*/  VIADD R7, R21, 0xffffffff ;  /* 0xffffffff15077836 */ /* 0x002fe20000000000 */
[----:B------:R-:W-:Y:S01]  /*0c00*/  LOP3.LUT R14, R27, R14, RZ, 0xc0, !PT ;  /* 0x0000000e1b0e7212 */ /* 0x000fe200078ec0ff */
[----:B------:R-:W-:Y:S02]  /*0c10*/  IMAD.MOV R15, RZ, RZ, -R15 ;  /* 0x000000ffff0f7224 */ /* 0x000fe400078e0a0f */
[----:B------:R-:W-:Y:S01]  /*0c20*/  IMAD.MOV R10, RZ, RZ, -R6 ;  /* 0x000000ffff0a7224 */ /* 0x000fe200078e0a06 */
[----:B------:R-:W-:Y:S01]  /*0c30*/  LOP3.LUT R7, R16, R7, RZ, 0xc0, !PT ;  /* 0x0000000710077212 */ /* 0x000fe200078ec0ff */
[----:B------:R-:W-:Y:S02]  /*0c40*/  IMAD R14, R9, R6, R14 ;  /* 0x00000006090e7224 */ /* 0x000fe400078e020e */
[----:B------:R-:W-:Y:S02]  /*0c50*/  @P4 IMAD R3, R17, R15, R8 ;  /* 0x0000000f11034224 */ /* 0x000fe400078e0208 */
[----:B0-----:R-:W-:-:S02]  /*0c60*/  IMAD R6, R10, R25, R18 ;  /* 0x000000190a067224 */ /* 0x001fc400078e0212 */
[----:B--2---:R-:W-:Y:S02]  /*0c70*/  IMAD R3, R14, R24, R3 ;  /* 0x000000180e037224 */ /* 0x004fe400078e0203 */
[----:B------:R-:W-:Y:S02]  /*0c80*/  IMAD R6, R6, R21, R7 ;  /* 0x0000001506067224 */ /* 0x000fe400078e0207 */
[----:B------:R-:W-:-:S03]  /*0c90*/  IMAD.MOV.U32 R9, RZ, RZ, 0x1 ;  /* 0x00000001ff097424 */ /* 0x000fc600078e00ff */
[----:B------:R-:W-:Y:S02]  /*0ca0*/  SEL R12, R6, R3, !P4 ;  /* 0x00000003060c7207 */ /* 0x000fe40006000000 */
[----:B------:R-:W-:-:S07]  /*0cb0*/  SEL R16, R3, R6, !P4 ;  /* 0x0000000603107207 */ /* 0x000fce0006000000 */
.L_x_5:
[----:B------:R-:W-:-:S08]  /*0cc0*/  NOP ;  /* 0x0000000000007918 */ /* 0x000fd00000000000 */
[----:B------:R-:W0:Y:S02]  /*0cd0*/  USETMAXREG.TRY_ALLOC.CTAPOOL UP0, 0xe8 ;  /* 0x000000e8000079c8 */ /* 0x000e240008000600 */
[----:B0-----:R-:W-:-:S13]  /*0ce0*/  PLOP3.LUT P0, PT, PT, PT, UP0, 0x80, 0x0 ;  /* 0x000000000000781c */ /* 0x001fda0003f0f008 */
[----:B------:R-:W-:Y:S05]  /*0cf0*/  @!P0 BRA `(.L_x_5) ;  /* 0xfffffffc00f08947 */ /* 0x000fea000383ffff */
[----:B------:R-:W-:Y:S01]  /*0d00*/  ULDC.64 UR4, c[0x0][0x598] ;  /* 0x0001660000047ab9 */ /* 0x000fe20000000a00 */
[----:B------:R-:W-:Y:S01]  /*0d10*/  ULDC.64 UR16, c[0x0][0x208] ;  /* 0x0000820000107ab9 */ /* 0x000fe20000000a00 */
[----:B------:R-:W-:-:S04]  /*0d20*/  ISETP.NE.U32.AND P0, PT, RZ, UR4, PT ;  /* 0x00000004ff007c0c */ /* 0x000fc8000bf05070 */
[----:B------:R-:W-:-:S13]  /*0d30*/  ISETP.NE.AND.EX P0, PT, RZ, UR5, PT, P0 ;  /* 0x00000005ff007c0c */ /* 0x000fda000bf05300 */
[----:B------:R-:W-:Y:S05]  /*0d40*/  @!P0 BRA `(.L_x_8) ;  /* 0x00000000001c8947 */ /* 0x000fea0003800000 */
[----:B------:R-:W0:Y:S02]  /*0d50*/  LDC.64 R6, c[0x0][0x598] ;  /* 0x00016600ff067b82 */ /* 0x000e240000000a00 */
[----:B0-----:R-:W2:Y:S02]  /*0d60*/  LDG.E.64 R6, desc[UR16][R6.64] ;  /* 0x0000001006067981 */ /* 0x001ea4000c1e1b00 */
[----:B--2---:R-:W-:-:S04]  /*0d70*/  ISETP.NE.U32.AND P0, PT, R6, RZ, PT ;  /* 0x000000ff0600720c */ /* 0x004fc80003f05070 */
[----:B------:R-:W-:-:S13]  /*0d80*/  ISETP.NE.AND.EX P0, PT, R7, RZ, PT, P0 ;  /* 0x000000ff0700720c */ /* 0x000fda0003f05300 */
[----:B------:R-:W-:Y:S05]  /*0d90*/  @!P0 BRA `(.L_x_8) ;  /* 0x0000000000088947 */ /* 0x000fea0003800000 */
[----:B------:R0:W5:Y:S01]  /*0da0*/  LD.E R3, desc[UR16][R6.64] ;  /* 0x0000001006037980 */ /* 0x000162000c101900 */
[----:B------:R-:W-:Y:S05]  /*0db0*/  BRA `(.L_x_9) ;  /* 0x0000000000207947 */ /* 0x000fea0003800000 */
.L_x_8:
[----:B------:R-:W-:Y:S02]  /*0dc0*/  ULDC.64 UR4, c[0x0][0x588] ;  /* 0x0001620000047ab9 */ /* 0x000fe40000000a00 */
[----:B------:R-:W-:-:S04]  /*0dd0*/  ISETP.NE.U32.AND P0, PT, RZ, UR4, PT ;  /* 0x00000004ff007c0c */ /* 0x000fc8000bf05070 */
[----:B------:R-:W-:-:S13]  /*0de0*/  ISETP.NE.AND.EX P0, PT, RZ, UR5, PT, P0 ;  /* 0x00000005ff007c0c */ /* 0x000fda000bf05300 */
[----:B------:R-:W-:Y:S05]  /*0df0*/  @!P0 BRA `(.L_x_10) ;  /* 0x00000000000c8947 */ /* 0x000fea0003800000 */
[----:B------:R-:W0:Y:S02]  /*0e00*/  LDC.64 R6, c[0x0][0x588] ;  /* 0x00016200ff067b82 */ /* 0x000e240000000a00 */
[----:B0-----:R1:W5:Y:S01]  /*0e10*/  LDG.E R3, desc[UR16][R6.64] ;  /* 0x0000001006037981 */ /* 0x001362000c1e1900 */
[----:B------:R-:W-:Y:S05]  /*0e20*/  BRA `(.L_x_9) ;  /* 0x0000000000047947 */ /* 0x000fea0003800000 */
.L_x_10:
[----:B------:R-:W2:Y:S02]  /*0e30*/  LDC R3, c[0x0][0x580] ;  /* 0x00016000ff037b82 */ /* 0x000ea40000000800 */
.L_x_9:
[----:B------:R-:W-:Y:S02]  /*0e40*/  ULDC.64 UR4, c[0x0][0x5a0] ;  /* 0x0001680000047ab9 */ /* 0x000fe40000000a00 */
[----:B------:R-:W-:-:S04]  /*0e50*/  ISETP.NE.U32.AND P0, PT, RZ, UR4, PT ;  /* 0x00000004ff007c0c */ /* 0x000fc8000bf05070 */
[----:B------:R-:W-:-:S13]  /*0e60*/  ISETP.NE.AND.EX P0, PT, RZ, UR5, PT, P0 ;  /* 0x00000005ff007c0c */ /* 0x000fda000bf05300 */
[----:B------:R-:W-:Y:S05]  /*0e70*/  @!P0 BRA `(.L_x_11) ;  /* 0x00000000001c8947 */ /* 0x000fea0003800000 */
[----:B01----:R-:W0:Y:S02]  /*0e80*/  LDC.64 R6, c[0x0][0x5a0] ;  /* 0x00016800ff067b82 */ /* 0x003e240000000a00 */
[----:B0-----:R-:W3:Y:S02]  /*0e90*/  LDG.E.64 R6, desc[UR16][R6.64] ;  /* 0x0000001006067981 */ /* 0x001ee4000c1e1b00 */
[----:B---3--:R-:W-:-:S04]  /*0ea0*/  ISETP.NE.U32.AND P0, PT, R6, RZ, PT ;  /* 0x000000ff0600720c */ /* 0x008fc80003f05070 */
[----:B------:R-:W-:-:S13]  /*0eb0*/  ISETP.NE.AND.EX P0, PT, R7, RZ, PT, P0 ;  /* 0x000000ff0700720c */ /* 0x000fda0003f05300 */
[----:B------:R-:W-:Y:S05]  /*0ec0*/  @!P0 BRA `(.L_x_11) ;  /* 0x0000000000088947 */ /* 0x000fea0003800000 */
[----:B------:R0:W5:Y:S01]  /*0ed0*/  LD.E R10, desc[UR16][R6.64] ;  /* 0x00000010060a7980 */ /* 0x000162000c101900 */
[----:B------:R-:W-:Y:S05]  /*0ee0*/  BRA `(.L_x_12) ;  /* 0x0000000000207947 */ /* 0x000fea0003800000 */
.L_x_11:
[----:B------:R-:W-:Y:S02]  /*0ef0*/  ULDC.64 UR4, c[0x0][0x590] ;  /* 0x0001640000047ab9 */ /* 0x000fe40000000a00 */
[----:B------:R-:W-:-:S04]  /*0f00*/  ISETP.NE.U32.AND P0, PT, RZ, UR4, PT ;  /* 0x00000004ff007c0c */ /* 0x000fc8000bf05070 */
[----:B------:R-:W-:-:S13]  /*0f10*/  ISETP.NE.AND.EX P0, PT, RZ, UR5, PT, P0 ;  /* 0x00000005ff007c0c */ /* 0x000fda000bf05300 */
[----:B------:R-:W-:Y:S05]  /*0f20*/  @!P0 BRA `(.L_x_13) ;  /* 0x00000000000c8947 */ /* 0x000fea0003800000 */
[----:B------:R-:W3:Y:S02]  /*0f30*/  LDC.64 R10, c[0x0][0x590] ;  /* 0x00016400ff0a7b82 */ /* 0x000ee40000000a00 */
[----:B---3--:R3:W5:Y:S01]  /*0f40*/  LDG.E R10, desc[UR16][R10.64] ;  /* 0x000000100a0a7981 */ /* 0x008762000c1e1900 */
[----:B------:R-:W-:Y:S05]  /*0f50*/  BRA `(.L_x_12) ;  /* 0x0000000000047947 */ /* 0x000fea0003800000 */
.L_x_13:
[----:B------:R-:W4:Y:S02]  /*0f60*/  LDC R10, c[0x0][0x584] ;  /* 0x00016100ff0a7b82 */ /* 0x000f240000000800 */
.L_x_12:
[----:B------:R-:W-:-:S13]  /*0f70*/  LOP3.LUT P0, RZ, R9, 0xff, RZ, 0xc0, !PT ;  /* 0x000000ff09ff7812 */ /* 0x000fda000780c0ff */
[----:B------:R-:W-:Y:S05]  /*0f80*/  @!P0 EXIT ;  /* 0x000000000000894d */ /* 0x000fea0003800000 */
[----:B------:R-:W-:Y:S01]  /*0f90*/  ULDC UR4, c[0x0][0x28c] ;  /* 0x0000a30000047ab9 */ /* 0x000fe20000000800 */
[----:B------:R-:W-:Y:S01]  /*0fa0*/  LOP3.LUT R80, R4, 0x1, RZ, 0xfc, !PT ;  /* 0x0000000104507812 */ /* 0x000fe200078efcff */
[----:B------:R-:W-:-:S04]  /*0fb0*/  UIADD3 UR4, UR4, 0x7f, URZ ;  /* 0x0000007f04047890 */ /* 0x000fc8000fffe03f */
[----:B------:R-:W-:-:S04]  /*0fc0*/  USHF.R.S32.HI UR5, URZ, 0x1f, UR4 ;  /* 0x0000001f3f057899 */ /* 0x000fc80008011404 */
[----:B------:R-:W-:-:S03]  /*0fd0*/  ULEA.HI UR5, UR5, UR4, URZ, 0x7 ;  /* 0x0000000405057291 */ /* 0x000fc6000f8f383f */
[----:B------:R-:W-:Y:S01]  /*0fe0*/  UMOV UR4, URZ ;  /* 0x0000003f00047c82 */ /* 0x000fe20008000000 */
[----:B------:R-:W-:-:S03]  /*0ff0*/  USHF.R.S32.HI UR9, URZ, 0x7, UR5 ;  /* 0x000000073f097899 */ /* 0x000fc60008011405 */
[----:B------:R-:W-:-:S09]  /*1000*/  UMOV UR5, URZ ;  /* 0x0000003f00057c82 */ /* 0x000fd20008000000 */
.L_x_102:
[----:B01----:R-:W-:Y:S01]  /*1010*/  LOP3.LUT R6, R2, 0x80, RZ, 0xc0, !PT ;  /* 0x0000008002067812 */ /* 0x003fe200078ec0ff */
[----:B------:R-:W0:Y:S01]  /*1020*/  S2UR UR13, SR_CgaCtaId ;  /* 0x00000000000d79c3 */ /* 0x000e220000008800 */
[----:B------:R-:W-:Y:S01]  /*1030*/  UMOV UR12, 0x400 ;  /* 0x00000400000c7882 */ /* 0x000fe20000000000 */
[----:B------:R-:W-:Y:S01]  /*1040*/  UMOV UR6, URZ ;  /* 0x0000003f00067c82 */ /* 0x000fe20008000000 */
[----:B------:R-:W-:Y:S01]  /*1050*/  SHF.R.U32.HI R6, RZ, 0x7, R6 ;  /* 0x00000007ff067819 */ /* 0x000fe20000011606 */
[----:B------:R-:W-:Y:S01]  /*1060*/  UMOV UR7, URZ ;  /* 0x0000003f00077c82 */ /* 0x000fe20008000000 */
[----:B------:R-:W-:Y:S01]  /*1070*/  UMOV UR18, UR5 ;  /* 0x0000000500127c82 */ /* 0x000fe20008000000 */
[----:B------:R-:W-:Y:S01]  /*1080*/  CS2R R14, SRZ ;  /* 0x00000000000e7805 */ /* 0x000fe2000001ff00 */
[----:B---3--:R-:W-:Y:S01]  /*1090*/  IMAD.MOV.U32 R11, RZ, RZ, RZ ;  /* 0x000000ffff0b7224 */ /* 0x008fe200078e00ff */
[----:B------:R-:W1:Y:S01]  /*10a0*/  LDC R7, c[0x0][0x28c] ;  /* 0x0000a300ff077b82 */ /* 0x000e620000000800 */
[----:B------:R-:W3:Y:S01]  /*10b0*/  SHFL.IDX PT, R6, R6, RZ, 0x1f ;  /* 0x00001fff06067589 */ /* 0x000ee200000e0000 */
[----:B------:R-:W-:-:S02]  /*10c0*/  CS2R R18, SRZ ;  /* 0x0000000000127805 */ /* 0x000fc4000001ff00 */
[----:B------:R-:W-:Y:S02]  /*10d0*/  CS2R R20, SRZ ;  /* 0x0000000000147805 */ /* 0x000fe4000001ff00 */
[----:B------:R-:W-:Y:S02]  /*10e0*/  CS2R R22, SRZ ;  /* 0x0000000000167805 */ /* 0x000fe4000001ff00 */
[----:B------:R-:W-:Y:S02]  /*10f0*/  CS2R R56, SRZ ;  /* 0x0000000000387805 */ /* 0x000fe4000001ff00 */
[----:B------:R-:W-:Y:S02]  /*1100*/  CS2R R58, SRZ ;  /* 0x00000000003a7805 */ /* 0x000fe4000001ff00 */
[----:B------:R-:W-:Y:S02]  /*1110*/  CS2R R60, SRZ ;  /* 0x00000000003c7805 */ /* 0x000fe4000001ff00 */
[----:B------:R-:W-:-:S02]  /*1120*/  CS2R R62, SRZ ;  /* 0x00000000003e7805 */ /* 0x000fc4000001ff00 */
[----:B------:R-:W-:Y:S02]  /*1130*/  CS2R R64, SRZ ;  /* 0x0000000000407805 */ /* 0x000fe4000001ff00 */
[----:B------:R-:W-:Y:S01]  /*1140*/  CS2R R66, SRZ ;  /* 0x0000000000427805 */ /* 0x000fe2000001ff00 */
[----:B------:R-:W-:Y:S01]  /*1150*/  IMAD.MOV.U32 R68, RZ, RZ, RZ ;  /* 0x000000ffff447224 */ /* 0x000fe200078e00ff */
[----:B------:R-:W-:Y:S02]  /*1160*/  CS2R R70, SRZ ;  /* 0x0000000000467805 */ /* 0x000fe4000001ff00 */
[----:B------:R-:W-:Y:S02]  /*1170*/  CS2R R72, SRZ ;  /* 0x0000000000487805 */ /* 0x000fe4000001ff00 */
[----:B------:R-:W-:Y:S02]  /*1180*/  CS2R R74, SRZ ;  /* 0x00000000004a7805 */ /* 0x000fe4000001ff00 */
[----:B------:R-:W-:-:S02]  /*1190*/  CS2R R76, SRZ ;  /* 0x00000000004c7805 */ /* 0x000fc4000001ff00 */
[----:B------:R-:W-:Y:S01]  /*11a0*/  CS2R R78, SRZ ;  /* 0x00000000004e7805 */ /* 0x000fe2000001ff00 */
[----:B------:R-:W-:Y:S01]  /*11b0*/  IMAD.U32 R9, RZ, RZ, UR4 ;  /* 0x00000004ff097e24 */ /* 0x000fe2000f8e00ff */
[----:B------:R-:W-:Y:S02]  /*11c0*/  CS2R R24, SRZ ;  /* 0x0000000000187805 */ /* 0x000fe4000001ff00 */
[----:B------:R-:W-:Y:S02]  /*11d0*/  CS2R R26, SRZ ;  /* 0x00000000001a7805 */ /* 0x000fe4000001ff00 */
[----:B------:R-:W-:Y:S02]  /*11e0*/  CS2R R28, SRZ ;  /* 0x00000000001c7805 */ /* 0x000fe4000001ff00 */
[----:B------:R-:W-:Y:S02]  /*11f0*/  CS2R R30, SRZ ;  /* 0x00000000001e7805 */ /* 0x000fe4000001ff00 */
[----:B------:R-:W-:-:S02]  /*1200*/  CS2R R32, SRZ ;  /* 0x0000000000207805 */ /* 0x000fc4000001ff00 */
[----:B------:R-:W-:Y:S02]  /*1210*/  CS2R R34, SRZ ;  /* 0x0000000000227805 */ /* 0x000fe4000001ff00 */
[----:B-1----:R-:W-:Y:S02]  /*1220*/  ISETP.GE.AND P0, PT, R7, 0x1, PT ;  /* 0x000000010700780c */ /* 0x002fe40003f06270 */
[----:B------:R-:W-:Y:S02]  /*1230*/  CS2R R36, SRZ ;  /* 0x0000000000247805 */ /* 0x000fe4000001ff00 */
[----:B---3--:R-:W-:Y:S02]  /*1240*/  R2UR UR8, R6 ;  /* 0x00000000060872ca */ /* 0x008fe400000e0000 */
[----:B------:R-:W-:Y:S02]  /*1250*/  CS2R R38, SRZ ;  /* 0x0000000000267805 */ /* 0x000fe4000001ff00 */
[----:B------:R-:W-:-:S02]  /*1260*/  CS2R R40, SRZ ;  /* 0x0000000000287805 */ /* 0x000fc4000001ff00 */
[----:B------:R-:W-:Y:S02]  /*1270*/  CS2R R42, SRZ ;  /* 0x00000000002a7805 */ /* 0x000fe4000001ff00 */
[----:B------:R-:W-:Y:S02]  /*1280*/  CS2R R44, SRZ ;  /* 0x00000000002c7805 */ /* 0x000fe4000001ff00 */
[----:B------:R-:W-:Y:S02]  /*1290*/  CS2R R46, SRZ ;  /* 0x00000000002e7805 */ /* 0x000fe4000001ff00 */
[----:B------:R-:W-:Y:S02]  /*12a0*/  CS2R R48, SRZ ;  /* 0x0000000000307805 */ /* 0x000fe4000001ff00 */
[----:B------:R-:W-:Y:S02]  /*12b0*/  CS2R R50, SRZ ;  /* 0x0000000000327805 */ /* 0x000fe4000001ff00 */
[----:B------:R-:W-:-:S02]  /*12c0*/  CS2R R52, SRZ ;  /* 0x0000000000347805 */ /* 0x000fc4000001ff00 */
[----:B------:R-:W-:Y:S01]  /*12d0*/  CS2R R54, SRZ ;  /* 0x0000000000367805 */ /* 0x000fe2000001ff00 */
[----:B------:R-:W-:-:S04]  /*12e0*/  ULEA.HI UR10, UR8, UR8, URZ, 0x1 ;  /* 0x00000008080a7291 */ /* 0x000fc8000f8f083f */
[----:B------:R-:W-:Y:S02]  /*12f0*/  ULOP3.LUT UR11, UR10, 0x7fffe, URZ, 0xc0, !UPT ;  /* 0x0007fffe0a0b7892 */ /* 0x000fe4000f8ec03f */
[----:B0-----:R-:W-:Y:S02]  /*1300*/  ULEA UR10, UR13, UR12, 0x18 ;  /* 0x0000000c0d0a7291 */ /* 0x001fe4000f8ec03f */
[----:B------:R-:W-:-:S03]  /*1310*/  UIADD3 UR11, UR8, -UR11, URZ ;  /* 0x8000000b080b7290 */ /* 0x000fc6000fffe03f */
[----:B------:R-:W-:Y:S01]  /*1320*/  UMOV UR8, URZ ;  /* 0x0000003f00087c82 */ /* 0x000fe20008000000 */
[----:B------:R-:W-:-:S04]  /*1330*/  ULEA UR11, UR11, UR10, 0xd ;  /* 0x0000000a0b0b7291 */ /* 0x000fc8000f8e683f */
[----:B------:R-:W-:-:S04]  /*1340*/  UIADD3 UR11, UR11, 0x180, URZ ;  /* 0x000001800b0b7890 */ /* 0x000fc8000fffe03f */
[----:B------:R-:W-:-:S04]  /*1350*/  USHF.R.U32.HI UR11, URZ, 0x4, UR11 ;  /* 0x000000043f0b7899 */ /* 0x000fc8000801160b */
[----:B------:R-:W-:Y:S01]  /*1360*/  ULOP3.LUT UR11, UR11, 0x3fff, URZ, 0xc0, !UPT ;  /* 0x00003fff0b0b7892 */ /* 0x000fe2000f8ec03f */
[----:B-----5:R-:W-:Y:S11]  /*1370*/  @!P0 BRA `(.L_x_14) ;  /* 0x0000000400a08947 */ /* 0x020ff60003800000 */
[----:B------:R-:W-:-:S13]  /*1380*/  ISETP.NE.AND P1, PT, R80, 0x3, PT ;  /* 0x000000035000780c */ /* 0x000fda0003f25270 */
[----:B------:R-:W-:Y:S05]  /*1390*/  @!P1 BRA `(.L_x_15) ;  /* 0x0000000000049947 */ /* 0x000fea0003800000 */
[----:B------:R-:W-:Y:S01]  /*13a0*/  BPT.TRAP 0x1 ;  /* 0x000000040000795c */ /* 0x000fe20000300000 */
.L_x_15:
[----:B------:R-:W-:Y:S01]  /*13b0*/  ULEA UR6, UR5, UR10, 0x3 ;  /* 0x0000000a05067291 */ /* 0x000fe2000f8e183f */
[----:B------:R-:W-:-:S05]  /*13c0*/  IMAD.U32 R6, RZ, RZ, UR4 ;  /* 0x00000004ff067e24 */ /* 0x000fca000f8e00ff */
[----:B------:R-:W-:-:S04]  /*13d0*/  SHF.L.U32 R6, R6, 0x1f, RZ ;  /* 0x0000001f06067819 */ /* 0x000fc800000006ff */
[----:B------:R0:W1:Y:S01]  /*13e0*/  SYNCS.PHASECHK.TRANS64.TRYWAIT P0, [UR6], R6 ;  /* 0x00000006ff0075a7 */ /* 0x0000620008000146 */
[----:B------:R-:W-:Y:S05]  /*13f0*/  @!P1 BRA `(.L_x_16) ;  /* 0x0000000000049947 */ /* 0x000fea0003800000 */
[----:B------:R-:W-:Y:S01]  /*1400*/  BPT.TRAP 0x1 ;  /* 0x000000040000795c */ /* 0x000fe20000300000 */
.L_x_16:
[----:B-1----:R-:W-:Y:S05]  /*1410*/  @P0 BRA `(.L_x_17) ;  /* 0x0000000000080947 */ /* 0x002fea0003800000 */
[----:B------:R-:W1:Y:S02]  /*1420*/  SYNCS.PHASECHK.TRANS64.TRYWAIT P0, [UR6], R6 ;  /* 0x00000006ff0075a7 */ /* 0x000e640008000146 */
[----:B-1----:R-:W-:Y:S05]  /*1430*/  @!P0 BRA `(.L_x_18) ;  /* 0x0000005800648947 */ /* 0x002fea0003800000 */
.L_x_17:
[----:B------:R-:W-:Y:S01]  /*1440*/  UIADD3 UR6, UR10, 0x24180, URZ ;  /* 0x000241800a067890 */ /* 0x000fe2000fffe03f */
[----:B------:R-:W-:Y:S01]  /*1450*/  WARPGROUP.ARRIVE ;  /* 0x00000000000079c5 */ /* 0x000fe20000000000 */
[----:B------:R-:W-:Y:S01]  /*1460*/  ULOP3.LUT UR8, UR11, 0x10000, URZ, 0xfc, !UPT ;  /* 0x000100000b087892 */ /* 0x000fe2000f8efc3f */
[----:B------:R-:W-:Y:S01]  /*1470*/  CS2R R14, SRZ ;  /* 0x00000000000e7805 */ /* 0x000fe2000001ff00 */
[----:B------:R-:W-:Y:S01]  /*1480*/  USHF.R.U32.HI UR6, URZ, 0x4, UR6 ;  /* 0x000000043f067899 */ /* 0x000fe20008011606 */
[----:B------:R-:W-:Y:S01]  /*1490*/  IMAD.MOV.U32 R11, RZ, RZ, RZ ;  /* 0x000000ffff0b7224 */ /* 0x000fe200078e00ff */
[----:B------:R-:W-:Y:S01]  /*14a0*/  UMOV UR13, 0x40000040 ;  /* 0x40000040000d7882 */ /* 0x000fe20000000000 */
[----:B------:R-:W-:Y:S01]  /*14b0*/  UMOV UR15, 0x40000040 ;  /* 0x40000040000f7882 */ /* 0x000fe20000000000 */
[----:B------:R-:W-:Y:S01]  /*14c0*/  ULOP3.LUT UR6, UR6, 0x3fff, URZ, 0xc0, !UPT ;  /* 0x00003fff06067892 */ /* 0x000fe2000f8ec03f */
[----:B------:R-:W-:Y:S02]  /*14d0*/  CS2R R18, SRZ ;  /* 0x0000000000127805 */ /* 0x000fe4000001ff00 */
[----:B------:R-:W-:-:S02]  /*14e0*/  CS2R R20, SRZ ;  /* 0x0000000000147805 */ /* 0x000fc4000001ff00 */
[----:B------:R-:W-:Y:S01]  /*14f0*/  CS2R R22, SRZ ;  /* 0x0000000000167805 */ /* 0x000fe2000001ff00 */
[----:B------:R-:W-:Y:S01]  /*1500*/  ULOP3.LUT UR7, UR6, 0x10000, URZ, 0xfc, !UPT ;  /* 0x0001000006077892 */ /* 0x000fe2000f8efc3f */
[----:B------:R-:W-:Y:S01]  /*1510*/  CS2R R56, SRZ ;  /* 0x0000000000387805 */ /* 0x000fe2000001ff00 */
[----:B------:R-:W-:Y:S01]  /*1520*/  ULEA UR6, UR5, UR8, 0xa ;  /* 0x0000000805067291 */ /* 0x000fe2000f8e503f */
[----:B------:R-:W-:Y:S01]  /*1530*/  CS2R R58, SRZ ;  /* 0x00000000003a7805 */ /* 0x000fe2000001ff00 */
[----:B------:R-:W-:Y:S01]  /*1540*/  ULEA UR7, UR5, UR7, 0x9 ;  /* 0x0000000705077291 */ /* 0x000fe2000f8e483f */
[----:B------:R-:W-:Y:S02]  /*1550*/  CS2R R60, SRZ ;  /* 0x00000000003c7805 */ /* 0x000fe4000001ff00 */
[----:B------:R-:W-:Y:S02]  /*1560*/  CS2R R62, SRZ ;  /* 0x00000000003e7805 */ /* 0x000fe4000001ff00 */
[----:B------:R-:W-:-:S02]  /*1570*/  CS2R R64, SRZ ;  /* 0x0000000000407805 */ /* 0x000fc4000001ff00 */
[----:B------:R-:W-:Y:S01]  /*1580*/  CS2R R66, SRZ ;  /* 0x0000000000427805 */ /* 0x000fe2000001ff00 */
[----:B------:R-:W-:Y:S01]  /*1590*/  UMOV UR12, UR6 ;  /* 0x00000006000c7c82 */ /* 0x000fe20008000000 */
[----:B------:R-:W-:Y:S01]  /*15a0*/  IMAD.MOV.U32 R68, RZ, RZ, RZ ;  /* 0x000000ffff447224 */ /* 0x000fe200078e00ff */
[----:B------:R-:W-:Y:S01]  /*15b0*/  UMOV UR14, UR7 ;  /* 0x00000007000e7c82 */ /* 0x000fe20008000000 */
[----:B------:R-:W-:Y:S01]  /*15c0*/  CS2R R70, SRZ ;  /* 0x0000000000467805 */ /* 0x000fe2000001ff00 */
[----:B------:R-:W-:Y:S01]  /*15d0*/  QGMMA.64x64x32.F32.E5M2.E5M2 R24, gdesc[UR12], RZ, !UPT ;  /* 0x00e000000c1879f3 */ /* 0x000fe2000c7038ff */
[----:B------:R-:W-:Y:S01]  /*15e0*/  UIADD3 UR12, UR6, 0x2, URZ ;  /* 0x00000002060c7890 */ /* 0x000fe2000fffe03f */
[----:B------:R-:W-:Y:S01]  /*15f0*/  CS2R R72, SRZ ;  /* 0x0000000000487805 */ /* 0x000fe2000001ff00 */
[----:B------:R-:W-:Y:S01]  /*1600*/  UIADD3 UR14, UR7, 0x2, URZ ;  /* 0x00000002070e7890 */ /* 0x000fe2000fffe03f */
[----:B------:R-:W-:Y:S01]  /*1610*/  CS2R R74, SRZ ;  /* 0x00000000004a7805 */ /* 0x000fe2000001ff00 */
[----:B------:R-:W-:Y:S01]  /*1620*/  UMOV UR13, 0x40000040 ;  /* 0x40000040000d7882 */ /* 0x000fe20000000000 */
[----:B------:R-:W-:Y:S01]  /*1630*/  UMOV UR15, 0x40000040 ;  /* 0x40000040000f7882 */ /* 0x000fe20000000000 */
[----:B------:R-:W-:-:S02]  /*1640*/  CS2R R76, SRZ ;  /* 0x00000000004c7805 */ /* 0x000fc4000001ff00 */
[----:B------:R-:W-:-:S03]  /*1650*/  CS2R R78, SRZ ;  /* 0x00000000004e7805 */ /* 0x000fc6000001ff00 */
[----:B------:R-:W-:Y:S01]  /*1660*/  QGMMA.64x64x32.F32.E5M2.E5M2 R24, gdesc[UR12], R24 ;  /* 0x00e000000c1879f3 */ /* 0x000fe20008703818 */
[----:B------:R-:W-:Y:S02]  /*1670*/  UIADD3 UR12, UR6, 0x4, URZ ;  /* 0x00000004060c7890 */ /* 0x000fe4000fffe03f */
[----:B------:R-:W-:Y:S01]  /*1680*/  UIADD3 UR14, UR7, 0x4, URZ ;  /* 0x00000004070e7890 */ /* 0x000fe2000fffe03f */
[----:B------:R-:W-:Y:S01]  /*1690*/  UMOV UR13, 0x40000040 ;  /* 0x40000040000d7882 */ /* 0x000fe20000000000 */
[----:B------:R-:W-:-:S07]  /*16a0*/  UMOV UR15, 0x40000040 ;  /* 0x40000040000f7882 */ /* 0x000fce0000000000 */
[----:B------:R-:W-:Y:S01]  /*16b0*/  QGMMA.64x64x32.F32.E5M2.E5M2 R24, gdesc[UR12], R24 ;  /* 0x00e000000c1879f3 */ /* 0x000fe20008703818 */
[----:B------:R-:W-:Y:S02]  /*16c0*/  UIADD3 UR14, UR7, 0x6, URZ ;  /* 0x00000006070e7890 */ /* 0x000fe4000fffe03f */
[----:B------:R-:W-:Y:S01]  /*16d0*/  UIADD3 UR12, UR6, 0x6, URZ ;  /* 0x00000006060c7890 */ /* 0x000fe2000fffe03f */
[----:B------:R-:W-:Y:S01]  /*16e0*/  ULDC UR7, c[0x0][0x50c] ;  /* 0x0001430000077ab9 */ /* 0x000fe20000000800 */
[----:B------:R-:W-:Y:S01]  /*16f0*/  UMOV UR13, 0x40000040 ;  /* 0x40000040000d7882 */ /* 0x000fe20000000000 */
[----:B------:R-:W-:Y:S01]  /*1700*/  UISETP.NE.AND UP0, UPT, UR7, 0x4, UPT ;  /* 0x000000040700788c */ /* 0x000fe2000bf05270 */
[----:B------:R-:W-:Y:S01]  /*1710*/  UMOV UR15, 0x40000040 ;  /* 0x40000040000f7882 */ /* 0x000fe20000000000 */
[----:B------:R-:W-:Y:S02]  /*1720*/  UMOV UR6, 0x4 ;  /* 0x0000000400067882 */ /* 0x000fe40000000000 */
[----:B------:R-:W-:-:S06]  /*1730*/  USEL UR7, URZ, 0x1, UP0 ;  /* 0x000000013f077887 */ /* 0x000fcc0008000000 */
[----:B------:R-:W-:Y:S01]  /*1740*/  ISETP.NE.AND P0, PT, RZ, UR7, PT ;  /* 0x00000007ff007c0c */ /* 0x000fe2000bf05270 */
[----:B------:R-:W-:-:S12]  /*1750*/  QGMMA.64x64x32.F32.E5M2.E5M2 R24, gdesc[UR12], R24, gsb0 ;  /* 0x00e000000c1879f3 */ /* 0x000fd80008003818 */
[----:B------:R-:W-:Y:S05]  /*1760*/  @!P0 BRA `(.L_x_19) ;  /* 0x0000000000888947 */ /* 0x000fea0003800000 */
[----:B------:R-:W-:Y:S02]  /*1770*/  WARPGROUP.DEPBAR.LE gsb0, 0x0 ;  /* 0x00008000000079c5 */ /* 0x000fe40000010000 */
[----:B------:R-:W-:-:S01]  /*1780*/  FADD R79, RZ, R24 ;  /* 0x00000018ff4f7221 */ /* 0x000fc20000000000 */
[----:B------:R-:W-:Y:S01]  /*1790*/  FADD R78, RZ, R25 ;  /* 0x00000019ff4e7221 */ /* 0x000fe20000000000 */
        /* <DEDUP_REMOVED lines=30> */
[----:B------:R-:W-:-:S06]  /*1980*/  UMOV UR6, URZ ;  /* 0x0000003f00067c82 */ /* 0x000fcc0008000000 */
.L_x_19:
[----:B------:R-:W-:-:S04]  /*1990*/  UIADD3 UR18, UR5, 0x1, URZ ;  /* 0x0000000105127890 */ /* 0x000fc8000fffe03f */
[----:B------:R-:W-:-:S04]  /*19a0*/  UISETP.NE.AND UP0, UPT, UR18, 0x9, UPT ;  /* 0x000000091200788c */ /* 0x000fc8000bf05270 */
[----:B------:R-:W-:Y:S02]  /*19b0*/  USEL UR8, URZ, 0x1, UP0 ;  /* 0x000000013f087887 */ /* 0x000fe40008000000 */
[----:B------:R-:W-:Y:S02]  /*19c0*/  USEL UR18, UR18, URZ, UP0 ;  /* 0x0000003f12127287 */ /* 0x000fe40008000000 */
[----:B------:R-:W-:-:S06]  /*19d0*/  ULOP3.LUT UR8, UR4, UR8, URZ, 0x3c, !UPT ;  /* 0x0000000804087292 */ /* 0x000fcc000f8e3c3f */
[----:B------:R-:W-:Y:S01]  /*19e0*/  IMAD.U32 R9, RZ, RZ, UR8 ;  /* 0x00000008ff097e24 */ /* 0x000fe2000f8e00ff */
[----:B------:R-:W-:-:S06]  /*19f0*/  UMOV UR8, 0x1 ;  /* 0x0000000100087882 */ /* 0x000fcc0000000000 */
.L_x_14:
[----:B------:R-:W-:-:S04]  /*1a00*/  UISETP.LT.AND UP0, UPT, UR9, 0x1, UPT ;  /* 0x000000010900788c */ /* 0x000fc8000bf01270 */
[----:B------:R-:W-:-:S04]  /*1a10*/  USEL UR12, UR9, 0x1, UP0 ;  /* 0x00000001090c7887 */ /* 0x000fc80008000000 */
[----:B------:R-:W-:-:S04]  /*1a20*/  UIADD3 UR12, UR9, -UR12, URZ ;  /* 0x8000000c090c7290 */ /* 0x000fc8000fffe03f */
[----:B------:R-:W-:-:S06]  /*1a30*/  UISETP.GE.AND UP0, UPT, UR12, 0x1, UPT ;  /* 0x000000010c00788c */ /* 0x000fcc000bf06270 */
[----:B------:R-:W-:-:S13]  /*1a40*/  PLOP3.LUT P0, PT, PT, PT, UP0, 0x80, 0x0 ;  /* 0x000000000000781c */ /* 0x000fda0003f0f008 */
[----:B------:R-:W-:Y:S05]  /*1a50*/  @!P0 BRA `(.L_x_20) ;  /* 0x0000000400b48947 */ /* 0x000fea0003800000 */
[----:B01----:R-:W-:Y:S01]  /*1a60*/  IMAD.U32 R6, RZ, RZ, UR12 ;  /* 0x0000000cff067e24 */ /* 0x003fe2000f8e00ff */
[----:B------:R-:W-:Y:S01]  /*1a70*/  UMOV UR19, UR5 ;  /* 0x0000000500137c82 */ /* 0x000fe20008000000 */
[----:B------:R-:W-:-:S05]  /*1a80*/  ULDC UR20, c[0x0][0x50c] ;  /* 0x0001430000147ab9 */ /* 0x000fca0000000800 */
.L_x_28:
[----:B------:R-:W-:-:S13]  /*1a90*/  ISETP.NE.AND P1, PT, R80, 0x3, PT ;  /* 0x000000035000780c */ /* 0x000fda0003f25270 */
[----:B01----:R-:W-:Y:S05]  /*1aa0*/  @!P1 BRA `(.L_x_21) ;  /* 0x0000000000049947 */ /* 0x003fea0003800000 */
[----:B------:R-:W-:Y:S01]  /*1ab0*/  BPT.TRAP 0x1 ;  /* 0x000000040000795c */ /* 0x000fe20000300000 */
.L_x_21:
[----:B------:R-:W0:Y:S01]  /*1ac0*/  S2UR UR12, SR_CgaCtaId ;  /* 0x00000000000c79c3 */ /* 0x000e220000008800 */
[----:B------:R-:W-:Y:S01]  /*1ad0*/  UMOV UR10, 0x400 ;  /* 0x00000400000a7882 */ /* 0x000fe20000000000 */
[----:B------:R-:W-:Y:S01]  /*1ae0*/  SHF.L.U32 R7, R9, 0x1f, RZ ;  /* 0x0000001f09077819 */ /* 0x000fe200000006ff */
[----:B0-----:R-:W-:-:S04]  /*1af0*/  ULEA UR10, UR12, UR10, 0x18 ;  /* 0x0000000a0c0a7291 */ /* 0x001fc8000f8ec03f */
[----:B------:R-:W-:-:S09]  /*1b00*/  ULEA UR12, UR18, UR10, 0x3 ;  /* 0x0000000a120c7291 */ /* 0x000fd2000f8e183f */
[----:B------:R0:W1:Y:S01]  /*1b10*/  SYNCS.PHASECHK.TRANS64.TRYWAIT P0, [UR12], R7 ;  /* 0x00000007ff0075a7 */ /* 0x000062000800014c */
[----:B------:R-:W-:Y:S05]  /*1b20*/  @!P1 BRA `(.L_x_22) ;  /* 0x0000000000049947 */ /* 0x000fea0003800000 */
[----:B------:R-:W-:Y:S01]  /*1b30*/  BPT.TRAP 0x1 ;  /* 0x000000040000795c */ /* 0x000fe20000300000 */
.L_x_22:
[----:B-1----:R-:W-:Y:S05]  /*1b40*/  @P0 BRA `(.L_x_23) ;  /* 0x0000000000080947 */ /* 0x002fea0003800000 */
[----:B------:R-:W1:Y:S02]  /*1b50*/  SYNCS.PHASECHK.TRANS64.TRYWAIT P0, [UR12], R7 ;  /* 0x00000007ff0075a7 */ /* 0x000e64000800014c */
[----:B-1----:R-:W-:Y:S05]  /*1b60*/  @!P0 BRA `(.L_x_24) ;  /* 0x0000005000b08947 */ /* 0x002fea0003800000 */
.L_x_23:
[----:B------:R-:W-:Y:S01]  /*1b70*/  UIADD3 UR12, UR10, 0x24180, URZ ;  /* 0x000241800a0c7890 */ /* 0x000fe2000fffe03f */
[----:B------:R-:W-:Y:S01]  /*1b80*/  WARPGROUP.ARRIVE ;  /* 0x00000000000079c5 */ /* 0x000fe20000000000 */
[----:B------:R-:W-:Y:S02]  /*1b90*/  UISETP.NE.AND UP0, UPT, UR7, URZ, UPT ;  /* 0x0000003f0700728c */ /* 0x000fe4000bf05270 */
[----:B------:R-:W-:Y:S02]  /*1ba0*/  USHF.R.U32.HI UR12, URZ, 0x4, UR12 ;  /* 0x000000043f0c7899 */ /* 0x000fe4000801160c */
[----:B------:R-:W-:Y:S02]  /*1bb0*/  USEL UR8, UR8, URZ, !UP0 ;  /* 0x0000003f08087287 */ /* 0x000fe4000c000000 */
[----:B------:R-:W-:Y:S02]  /*1bc0*/  ULOP3.LUT UR12, UR12, 0x3fff, URZ, 0xc0, !UPT ;  /* 0x00003fff0c0c7892 */ /* 0x000fe4000f8ec03f */
[----:B------:R-:W-:-:S02]  /*1bd0*/  UISETP.NE.U32.AND UP0, UPT, UR8, URZ, UPT ;  /* 0x0000003f0800728c */ /* 0x000fc4000bf05070 */
[----:B------:R-:W-:Y:S02]  /*1be0*/  ULOP3.LUT UR7, UR11, 0x10000, URZ, 0xfc, !UPT ;  /* 0x000100000b077892 */ /* 0x000fe4000f8efc3f */
[----:B------:R-:W-:Y:S02]  /*1bf0*/  ULOP3.LUT UR8, UR12, 0x10000, URZ, 0xfc, !UPT ;  /* 0x000100000c087892 */ /* 0x000fe4000f8efc3f */
[----:B------:R-:W-:Y:S02]  /*1c00*/  ULEA UR7, UR18, UR7, 0xa ;  /* 0x0000000712077291 */ /* 0x000fe4000f8e503f */
[----:B------:R-:W-:Y:S01]  /*1c10*/  ULEA UR8, UR18, UR8, 0x9 ;  /* 0x0000000812087291 */ /* 0x000fe2000f8e483f */
[----:B------:R-:W-:Y:S01]  /*1c20*/  UMOV UR13, 0x40000040 ;  /* 0x40000040000d7882 */ /* 0x000fe20000000000 */
[----:B------:R-:W-:Y:S01]  /*1c30*/  UMOV UR15, 0x40000040 ;  /* 0x40000040000f7882 */ /* 0x000fe20000000000 */
[----:B------:R-:W-:Y:S02]  /*1c40*/  UIADD3 UR6, UR6, 0x4, URZ ;  /* 0x0000000406067890 */ /* 0x000fe4000fffe03f */
[----:B------:R-:W-:-:S02]  /*1c50*/  UMOV UR12, UR7 ;  /* 0x00000007000c7c82 */ /* 0x000fc40008000000 */
[----:B------:R-:W-:Y:S02]  /*1c60*/  UMOV UR14, UR8 ;  /* 0x00000008000e7c82 */ /* 0x000fe40008000000 */
[----:B------:R-:W-:Y:S01]  /*1c70*/  QGMMA.64x64x32.F32.E5M2.E5M2 R24, gdesc[UR12], R24, UP0 ;  /* 0x00e000000c1879f3 */ /* 0x000fe2000bf03818 */
[----:B------:R-:W-:Y:S02]  /*1c80*/  UIADD3 UR12, UR7, 0x2, URZ ;  /* 0x00000002070c7890 */ /* 0x000fe4000fffe03f */
[----:B------:R-:W-:Y:S01]  /*1c90*/  UIADD3 UR14, UR8, 0x2, URZ ;  /* 0x00000002080e7890 */ /* 0x000fe2000fffe03f */
[----:B------:R-:W-:Y:S01]  /*1ca0*/  UMOV UR13, 0x40000040 ;  /* 0x40000040000d7882 */ /* 0x000fe20000000000 */
[----:B------:R-:W-:Y:S01]  /*1cb0*/  UMOV UR15, 0x40000040 ;  /* 0x40000040000f7882 */ /* 0x000fe20000000000 */
[----:B------:R-:W-:-:S06]  /*1cc0*/  UISETP.NE.AND UP0, UPT, UR6, UR20, UPT ;  /* 0x000000140600728c */ /* 0x000fcc000bf05270 */
        /* <DEDUP_REMOVED lines=8> */
[----:B------:R-:W-:Y:S01]  /*1d50*/  UMOV UR13, 0x40000040 ;  /* 0x40000040000d7882 */ /* 0x000fe20000000000 */
[----:B------:R-:W-:Y:S01]  /*1d60*/  UMOV UR15, 0x40000040 ;  /* 0x40000040000f7882 */ /* 0x000fe20000000000 */
[----:B------:R-:W-:-:S06]  /*1d70*/  USEL UR7, URZ, 0x1, UP0 ;  /* 0x000000013f077887 */ /* 0x000fcc0008000000 */
[----:B------:R-:W-:Y:S01]  /*1d80*/  ISETP.NE.AND P0, PT, RZ, UR7, PT ;  /* 0x00000007ff007c0c */ /* 0x000fe2000bf05270 */
[----:B------:R-:W-:Y:S03]  /*1d90*/  QGMMA.64x64x32.F32.E5M2.E5M2 R24, gdesc[UR12], R24, gsb0 ;  /* 0x00e000000c1879f3 */ /* 0x000fe60008003818 */
[----:B------:R-:W-:-:S09]  /*1da0*/  WARPGROUP.DEPBAR.LE gsb0, 0x1 ;  /* 0x00008000000079c5 */ /* 0x000fd20000010100 */
[----:B------:R-:W-:Y:S05]  /*1db0*/  @!P0 BRA `(.L_x_25) ;  /* 0x0000000000888947 */ /* 0x000fea0003800000 */
[----:B------:R-:W-:Y:S02]  /*1dc0*/  WARPGROUP.DEPBAR.LE gsb0, 0x0 ;  /* 0x00008000000079c5 */ /* 0x000fe40000010000 */
[----:B------:R-:W-:-:S01]  /*1dd0*/  FADD R79, R24, R79 ;  /* 0x0000004f184f7221 */ /* 0x000fc20000000000 */
[----:B------:R-:W-:Y:S01]  /*1de0*/  FADD R78, R25, R78 ;  /* 0x0000004e194e7221 */ /* 0x000fe20000000000 */
        /* <DEDUP_REMOVED lines=30> */
[----:B------:R-:W-:-:S06]  /*1fd0*/  UMOV UR6, URZ ;  /* 0x0000003f00067c82 */ /* 0x000fcc0008000000 */
.L_x_25:
[----:B------:R-:W-:Y:S05]  /*1fe0*/  @!P1 BRA `(.L_x_26) ;  /* 0x0000000000049947 */ /* 0x000fea0003800000 */
[----:B------:R-:W-:Y:S01]  /*1ff0*/  BPT.TRAP 0x1 ;  /* 0x000000040000795c */ /* 0x000fe20000300000 */
.L_x_26:
[----:B------:R-:W-:Y:S01]  /*2000*/  ULEA UR8, UR19, UR10, 0x3 ;  /* 0x0000000a13087291 */ /* 0x000fe2000f8e183f */
[----:B------:R-:W-:-:S03]  /*2010*/  ISETP.GT.U32.AND P0, PT, R4, 0x1, PT ;  /* 0x000000010400780c */ /* 0x000fc60003f04070 */
[----:B------:R-:W-:-:S04]  /*2020*/  UIADD3 UR8, UR8, 0x48, URZ ;  /* 0x0000004808087890 */ /* 0x000fc8000fffe03f */
[----:B------:R-:W-:-:S09]  /*2030*/  UPRMT UR8, URZ, 0x654, UR8 ;  /* 0x000006543f087896 */ /* 0x000fd20008000008 */
[----:B------:R-:W-:Y:S01]  /*2040*/  SYNCS.ARRIVE.TRANS64.RED.A1T0 RZ, [UR8], RZ ;  /* 0x000000ffffff79a7 */ /* 0x000fe20008100408 */
[----:B------:R-:W-:Y:S05]  /*2050*/  @P0 BRA `(.L_x_27) ;  /* 0x0000000000040947 */ /* 0x000fea0003800000 */
[----:B------:R-:W-:Y:S01]  /*2060*/  BPT.TRAP 0x1 ;  /* 0x000000040000795c */ /* 0x000fe20000300000 */
.L_x_27:
[----:B------:R-:W-:Y:S01]  /*2070*/  UIADD3 UR18, UR18, 0x1, URZ ;  /* 0x0000000112127890 */ /* 0x000fe2000fffe03f */
[C---:B------:R-:W-:Y:S01]  /*2080*/  ISETP.GT.AND P0, PT, R6.reuse, 0x1, PT ;  /* 0x000000010600780c */ /* 0x040fe20003f04270 */
[----:B------:R-:W-:Y:S01]  /*2090*/  UIADD3 UR19, UR19, 0x1, URZ ;  /* 0x0000000113137890 */ /* 0x000fe2000fffe03f */
[----:B------:R-:W-:Y:S01]  /*20a0*/  VIADD R6, R6, 0xffffffff ;  /* 0xffffffff06067836 */ /* 0x000fe20000000000 */
[----:B------:R-:W-:Y:S02]  /*20b0*/  UISETP.NE.AND UP0, UPT, UR18, 0x9, UPT ;  /* 0x000000091200788c */ /* 0x000fe4000bf05270 */
[----:B------:R-:W-:Y:S02]  /*20c0*/  UISETP.NE.AND UP1, UPT, UR19, 0x9, UPT ;  /* 0x000000091300788c */ /* 0x000fe4000bf25270 */
[----:B------:R-:W-:Y:S02]  /*20d0*/  USEL UR8, URZ, 0x1, UP0 ;  /* 0x000000013f087887 */ /* 0x000fe40008000000 */
[----:B------:R-:W-:-:S02]  /*20e0*/  USEL UR18, UR18, URZ, UP0 ;  /* 0x0000003f12127287 */ /* 0x000fc40008000000 */
[----:B------:R-:W-:Y:S02]  /*20f0*/  USEL UR19, UR19, URZ, UP1 ;  /* 0x0000003f13137287 */ /* 0x000fe40008800000 */
[----:B------:R-:W-:Y:S01]  /*2100*/  LOP3.LUT R9, R9, UR8, RZ, 0x3c, !PT ;  /* 0x0000000809097c12 */ /* 0x000fe2000f8e3cff */
[----:B------:R-:W-:Y:S01]  /*2110*/  UMOV UR8, 0x1 ;  /* 0x0000000100087882 */ /* 0x000fe20000000000 */
[----:B------:R-:W-:Y:S08]  /*2120*/  @P0 BRA `(.L_x_28) ;  /* 0xfffffff800580947 */ /* 0x000ff0000383ffff */
.L_x_20:
[----:B------:R-:W-:Y:S01]  /*2130*/  UISETP.NE.AND UP0, UPT, UR6, URZ, UPT ;  /* 0x0000003f0600728c */ /* 0x000fe2000bf05270 */
[----:B01----:R-:W0:Y:S03]  /*2140*/  LDC R6, c[0x0][0x28c] ;  /* 0x0000a300ff067b82 */ /* 0x003e260000000800 */
[----:B------:R-:W-:-:S06]  /*2150*/  USEL UR6, URZ, 0x1, !UP0 ;  /* 0x000000013f067887 */ /* 0x000fcc000c000000 */
[----:B------:R-:W-:Y:S02]  /*2160*/  ISETP.NE.AND P0, PT, RZ, UR6, PT ;  /* 0x00000006ff007c0c */ /* 0x000fe4000bf05270 */
[----:B0-----:R-:W-:-:S11]  /*2170*/  ISETP.GE.AND P1, PT, R6, 0x1, PT ;  /* 0x000000010600780c */ /* 0x001fd60003f26270 */
[----:B------:R-:W-:Y:S05]  /*2180*/  @!P0 BRA `(.L_x_29) ;  /* 0x0000000000848947 */ /* 0x000fea0003800000 */
[----:B------:R-:W-:Y:S02]  /*2190*/  WARPGROUP.DEPBAR.LE gsb0, 0x0 ;  /* 0x00008000000079c5 */ /* 0x000fe40000010000 */
[----:B------:R-:W-:Y:S01]  /*21a0*/  FADD R79, R24, R79 ;  /* 0x0000004f184f7221 */ /* 0x000fe20000000000 */
        /* <DEDUP_REMOVED lines=30> */
[----:B------:R-:W-:-:S07]  /*2390*/  FADD R14, R14, R55 ;  /* 0x000000370e0e7221 */ /* 0x000fce0000000000 */
.L_x_29:
[----:B------:R-:W-:Y:S02]  /*23a0*/  WARPGROUP.DEPBAR.LE gsb0, 0x0 ;  /* 0x00008000000079c5 */ /* 0x000fe40000010000 */
[----:B------:R-:W-:Y:S05]  /*23b0*/  @!P1 BRA `(.L_x_30) ;  /* 0x0000000000409947 */ /* 0x000fea0003800000 */
[----:B------:R-:W-:-:S13]  /*23c0*/  ISETP.NE.AND P0, PT, R80, 0x3, PT ;  /* 0x000000035000780c */ /* 0x000fda0003f05270 */
[----:B------:R-:W-:Y:S05]  /*23d0*/  @!P0 BRA `(.L_x_31) ;  /* 0x0000000000048947 */ /* 0x000fea0003800000 */
[----:B------:R-:W-:Y:S01]  /*23e0*/  BPT.TRAP 0x1 ;  /* 0x000000040000795c */ /* 0x000fe20000300000 */
.L_x_31:
[----:B------:R-:W-:Y:S01]  /*23f0*/  UISETP.LT.AND UP0, UPT, UR9, 0x1, UPT ;  /* 0x000000010900788c */ /* 0x000fe2000bf01270 */
[----:B------:R-:W-:-:S03]  /*2400*/  ISETP.GT.U32.AND P0, PT, R4, 0x1, PT ;  /* 0x000000010400780c */ /* 0x000fc60003f04070 */
[----:B------:R-:W-:-:S04]  /*2410*/  USEL UR8, UR9, 0x1, UP0 ;  /* 0x0000000109087887 */ /* 0x000fc80008000000 */
[----:B------:R-:W-:-:S04]  /*2420*/  UIADD3 UR8, UR5, UR9, -UR8 ;  /* 0x0000000905087290 */ /* 0x000fc8000fffe808 */
[----:B------:R-:W-:-:S04]  /*2430*/  UIMAD.WIDE.U32 UR6, UR8, 0x38e38e39, URZ ;  /* 0x38e38e39080678a5 */ /* 0x000fc8000f8e003f */
[----:B------:R-:W-:-:S04]  /*2440*/  USHF.R.U32.HI UR6, URZ, 0x1, UR7 ;  /* 0x000000013f067899 */ /* 0x000fc80008011607 */
[----:B------:R-:W-:-:S04]  /*2450*/  UIMAD UR8, UR6, -0x9, UR8 ;  /* 0xfffffff7060878a4 */ /* 0x000fc8000f8e0208 */
[----:B------:R-:W-:-:S04]  /*2460*/  ULEA UR8, UR8, UR10, 0x3 ;  /* 0x0000000a08087291 */ /* 0x000fc8000f8e183f */
[----:B------:R-:W-:-:S04]  /*2470*/  UIADD3 UR8, UR8, 0x48, URZ ;  /* 0x0000004808087890 */ /* 0x000fc8000fffe03f */
[----:B------:R-:W-:-:S09]  /*2480*/  UPRMT UR8, URZ, 0x654, UR8 ;  /* 0x000006543f087896 */ /* 0x000fd20008000008 */
[----:B------:R-:W-:Y:S01]  /*2490*/  SYNCS.ARRIVE.TRANS64.RED.A1T0 RZ, [UR8], RZ ;  /* 0x000000ffffff79a7 */ /* 0x000fe20008100408 */
[----:B------:R-:W-:Y:S05]  /*24a0*/  @P0 BRA `(.L_x_30) ;  /* 0x0000000000040947 */ /* 0x000fea0003800000 */
[----:B------:R-:W-:Y:S01]  /*24b0*/  BPT.TRAP 0x1 ;  /* 0x000000040000795c */ /* 0x000fe20000300000 */
.L_x_30:
[----:B------:R-:W0:Y:S01]  /*24c0*/  LDC R24, c[0x0][0x288] ;  /* 0x0000a200ff187b82 */ /* 0x000e220000000800 */
[--C-:B------:R-:W-:Y:S01]  /*24d0*/  SHF.R.U32.HI R6, RZ, 0x2, R2.reuse ;  /* 0x00000002ff067819 */ /* 0x100fe20000011602 */
[----:B------:R-:W-:Y:S01]  /*24e0*/  IMAD.SHL.U32 R17, R12, 0x40, RZ ;  /* 0x000000400c117824 */ /* 0x000fe200078e00ff */
[----:B------:R-:W-:Y:S01]  /*24f0*/  SHF.R.U32.HI R9, RZ, 0x7, R2 ;  /* 0x00000007ff097819 */ /* 0x000fe20000011602 */
[----:B------:R-:W-:Y:S01]  /*2500*/  UIADD3 UR5, UR9, UR5, URZ ;  /* 0x0000000509057290 */ /* 0x000fe2000fffe03f */
[----:B------:R-:W-:Y:S01]  /*2510*/  LOP3.LUT R7, R6, 0x7, RZ, 0xc0, !PT ;  /* 0x0000000706077812 */ /* 0x000fe200078ec0ff */
[C---:B------:R-:W-:Y:S01]  /*2520*/  IMAD.SHL.U32 R12, R2.reuse, 0x2, RZ ;  /* 0x00000002020c7824 */ /* 0x040fe200078e00ff */
[----:B------:R-:W-:Y:S01]  /*2530*/  LOP3.LUT R6, R9, 0x1, RZ, 0xc0, !PT ;  /* 0x0000000109067812 */ /* 0x000fe200078ec0ff */
[----:B------:R-:W-:Y:S01]  /*2540*/  UISETP.GT.U32.AND UP0, UPT, UR5, 0x8, UPT ;  /* 0x000000080500788c */ /* 0x000fe2000bf04070 */
[C---:B------:R-:W-:Y:S01]  /*2550*/  LOP3.LUT R13, R2.reuse, 0x3, RZ, 0xc0, !PT ;  /* 0x00000003020d7812 */ /* 0x040fe200078ec0ff */
[----:B------:R-:W-:Y:S01]  /*2560*/  ULDC UR12, c[0x0][0x284] ;  /* 0x0000a100000c7ab9 */ /* 0x000fe20000000800 */
[----:B------:R-:W-:Y:S01]  /*2570*/  LOP3.LUT R8, R2, 0x60, RZ, 0xc0, !PT ;  /* 0x0000006002087812 */ /* 0x000fe200078ec0ff */
[----:B------:R-:W-:Y:S01]  /*2580*/  IMAD.SHL.U32 R26, R6, 0x40, RZ ;  /* 0x00000040061a7824 */ /* 0x000fe200078e00ff */
[----:B------:R-:W-:Y:S01]  /*2590*/  UISETP.LT.U32.AND UP0, UPT, UR9, 0x9, UP0 ;  /* 0x000000090900788c */ /* 0x000fe20008701070 */
[----:B------:R-:W-:Y:S01]  /*25a0*/  SHF.R.S32.HI R32, RZ, 0x1f, R69 ;  /* 0x0000001fff207819 */ /* 0x000fe20000011445 */
[----:B------:R-:W-:Y:S01]  /*25b0*/  UISETP.GE.U32.AND UP1, UPT, UR9, 0x9, UPT ;  /* 0x000000090900788c */ /* 0x000fe2000bf26070 */
[----:B------:R-:W-:Y:S01]  /*25c0*/  SHF.R.U32.HI R8, RZ, 0x1, R8 ;  /* 0x00000001ff087819 */ /* 0x000fe20000011608 */
[----:B------:R-:W-:Y:S01]  /*25d0*/  ULDC.64 UR10, c[0x0][0x5d0] ;  /* 0x00017400000a7ab9 */ /* 0x000fe20000000a00 */
[--C-:B------:R-:W-:Y:S01]  /*25e0*/  LOP3.LUT R9, R26, 0x40, R7.reuse, 0xe2, !PT ;  /* 0x000000401a097812 */ /* 0x100fe200078ee207 */
[----:B------:R-:W-:Y:S01]  /*25f0*/  UIMAD.WIDE.U32 UR6, UR5, 0x38e38e39, URZ ;  /* 0x38e38e39050678a5 */ /* 0x000fe2000f8e003f */
[----:B------:R-:W-:Y:S01]  /*2600*/  IADD3 R25, RZ, -R8, -R7 ;  /* 0x80000008ff197210 */ /* 0x000fe20007ffe807 */
[----:B------:R-:W-:Y:S01]  /*2610*/  USEL UR8, URZ, 0x1, !UP0 ;  /* 0x000000013f087887 */ /* 0x000fe2000c000000 */
[----:B------:R-:W-:Y:S01]  /*2620*/  LOP3.LUT R12, R17, 0x6, R12, 0xf8, !PT ;  /* 0x00000006110c7812 */ /* 0x000fe200078ef80c */
[----:B------:R-:W-:Y:S01]  /*2630*/  USHF.R.U32.HI UR6, URZ, 0x1, UR7 ;  /* 0x000000013f067899 */ /* 0x000fe20008011607 */
[----:B0-----:R-:W-:Y:S01]  /*2640*/  IMAD R26, R13, -0x2, R24 ;  /* 0xfffffffe0d1a7824 */ /* 0x001fe200078e0218 */
[----:B------:R-:W-:Y:S01]  /*2650*/  ISETP.GE.AND P0, PT, R17, R24, PT ;  /* 0x000000181100720c */ /* 0x000fe20003f06270 */
[----:B------:R-:W-:Y:S01]  /*2660*/  IMAD.SHL.U32 R24, R16, 0x80, RZ ;  /* 0x0000008010187824 */ /* 0x000fe200078e00ff */
[----:B------:R-:W-:Y:S01]  /*2670*/  SHF.R.S32.HI R13, RZ, 0x1f, R12 ;  /* 0x0000001fff0d7819 */ /* 0x000fe2000001140c */
[----:B------:R-:W-:Y:S01]  /*2680*/  IMAD R25, R6, -0x40, R25 ;  /* 0xffffffc006197824 */ /* 0x000fe200078e0219 */
[----:B------:R-:W-:Y:S01]  /*2690*/  ULOP3.LUT UR4, UR4, UR8, URZ, 0x3c, !UPT ;  /* 0x0000000804047292 */ /* 0x000fe2000f8e3c3f */
[----:B------:R-:W-:Y:S01]  /*26a0*/  IMAD R6, R32, UR10, RZ ;  /* 0x0000000a20067c24 */ /* 0x000fe2000f8e02ff */
[----:B------:R-:W-:Y:S01]  /*26b0*/  ISETP.GE.OR P0, PT, R24, UR12, P0 ;  /* 0x0000000c18007c0c */ /* 0x000fe20008706670 */
[----:B------:R-:W-:Y:S01]  /*26c0*/  IMAD.WIDE R28, R16, 0x80, RZ ;  /* 0x00000080101c7825 */ /* 0x000fe200078e02ff */
[----:B------:R-:W-:Y:S01]  /*26d0*/  UIMAD UR5, UR6, -0x9, UR5 ;  /* 0xfffffff7060578a4 */ /* 0x000fe2000f8e0205 */
[----:B------:R-:W-:Y:S01]  /*26e0*/  IADD3 R25, -R24, UR12, R25 ;  /* 0x0000000c18197c10 */ /* 0x000fe2000fffe119 */
[----:B------:R-:W-:Y:S01]  /*26f0*/  @UP1 ULOP3.LUT UR4, UR4, 0x1, UR6, 0x78, !UPT ;  /* 0x0000000104041892 */ /* 0x000fe2000f8e7806 */
[C---:B------:R-:W-:Y:S01]  /*2700*/  IMAD R27, R69.reuse, UR11, R6 ;  /* 0x0000000b451b7c24 */ /* 0x040fe2000f8e0206 */
[----:B------:R-:W-:Y:S01]  /*2710*/  LOP3.LUT R33, R28, R9, R8, 0xfe, !PT ;  /* 0x000000091c217212 */ /* 0x000fe200078efe08 */
[----:B------:R-:W-:-:S04]  /*2720*/  IMAD.WIDE.U32 R6, R69, UR10, R12 ;  /* 0x0000000a45067c25 */ /* 0x000fc8000f8e000c */
[----:B------:R-:W-:Y:S02]  /*2730*/  IMAD.IADD R7, R7, 0x1, R27 ;  /* 0x0000000107077824 */ /* 0x000fe400078e021b */
[----:B------:R-:W-:Y:S02]  /*2740*/  IMAD.IADD R26, R26, 0x1, -R17 ;  /* 0x000000011a1a7824 */ /* 0x000fe400078e0a11 */
[----:B------:R-:W-:Y:S01]  /*2750*/  IMAD.MOV.U32 R24, RZ, RZ, -0x1 ;  /* 0xffffffffff187424 */ /* 0x000fe200078e00ff */
[----:B------:R-:W-:Y:S06]  /*2760*/  @P0 BRA `(.L_x_32) ;  /* 0x0000002400940947 */ /* 0x000fec0003800000 */
[----:B------:R-:W0:Y:S01]  /*2770*/  LDC.64 R30, c[0x0][0x5c8] ;  /* 0x00017200ff1e7b82 */ /* 0x000e220000000a00 */
[----:B------:R-:W-:Y:S01]  /*2780*/  ULDC.64 UR6, c[0x0][0x5c0] ;  /* 0x0001700000067ab9 */ /* 0x000fe20000000a00 */
[----:B------:R-:W-:Y:S01]  /*2790*/  BSSY B0, `(.L_x_32) ;  /* 0x0000262000007945 */ /* 0x000fe20003800000 */
[-C--:B0-----:R-:W-:Y:S02]  /*27a0*/  IMAD R8, R29, R30.reuse, RZ ;  /* 0x0000001e1d087224 */ /* 0x081fe400078e02ff */
[----:B------:R-:W-:-:S04]  /*27b0*/  IMAD.WIDE.U32 R6, R33, R30, R6 ;  /* 0x0000001e21067225 */ /* 0x000fc800078e0006 */
[----:B------:R-:W-:Y:S01]  /*27c0*/  IMAD R17, R33, R31, R8 ;  /* 0x0000001f21117224 */ /* 0x000fe200078e0208 */
[----:B------:R-:W-:Y:S02]  /*27d0*/  LEA R9, P0, R30, R6, 0x3 ;  /* 0x000000061e097211 */ /* 0x000fe400078018ff */
[----:B------:R-:W-:Y:S01]  /*27e0*/  IADD3 R8, P1, R6, UR6, RZ ;  /* 0x0000000606087c10 */ /* 0x000fe2000ff3e0ff */
[----:B------:R-:W-:Y:S01]  /*27f0*/  IMAD.IADD R17, R7, 0x1, R17 ;  /* 0x0000000107117824 */ /* 0x000fe200078e0211 */
[----:B------:R-:W-:-:S04]  /*2800*/  IADD3 R6, P2, R9, UR6, RZ ;  /* 0x0000000609067c10 */ /* 0x000fc8000ff5e0ff */
[----:B------:R-:W-:Y:S02]  /*2810*/  LEA.HI.X R7, R30, R17, R31, 0x3, P0 ;  /* 0x000000111e077211 */ /* 0x000fe400000f1c1f */
[----:B----45:R-:W-:Y:S02]  /*2820*/  FSETP.NEU.AND P0, PT, R10, RZ, PT ;  /* 0x000000ff0a00720b */ /* 0x030fe40003f0d000 */
[----:B------:R-:W-:Y:S02]  /*2830*/  IADD3.X R9, R17, UR7, RZ, P1, !PT ;  /* 0x0000000711097c10 */ /* 0x000fe40008ffe4ff */
[----:B------:R-:W-:-:S09]  /*2840*/  IADD3.X R7, R7, UR7, RZ, P2, !PT ;  /* 0x0000000707077c10 */ /* 0x000fd200097fe4ff */
[----:B------:R-:W-:Y:S05]  /*2850*/  @!P0 BRA `(.L_x_33) ;  /* 0x0000001c00148947 */ /* 0x000fea0003800000 */
[----:B------:R-:W-:Y:S01]  /*2860*/  ULDC.64 UR6, c[0x0][0x5b8] ;  /* 0x00016e0000067ab9 */ /* 0x000fe20000000a00 */
[----:B------:R-:W-:Y:S01]  /*2870*/  ISETP.GE.AND P0, PT, R26, 0x1, PT ;  /* 0x000000011a00780c */ /* 0x000fe20003f06270 */
[----:B------:R-:W-:Y:S01]  /*2880*/  IMAD R30, R32, UR6, RZ ;  /* 0x00000006201e7c24 */ /* 0x000fe2000f8e02ff */
[----:B------:R-:W-:Y:S01]  /*2890*/  ULDC.64 UR10, c[0x0][0x5a8] ;  /* 0x00016a00000a7ab9 */ /* 0x000fe20000000a00 */
[----:B------:R-:W-:Y:S01]  /*28a0*/  IMAD.WIDE.U32 R16, R69, UR6, R12 ;  /* 0x0000000645107c25 */ /* 0x000fe2000f8e000c */
[----:B------:R-:W-:Y:S01]  /*28b0*/  ISETP.LT.OR P3, PT, R25, 0x1, !P0 ;  /* 0x000000011900780c */ /* 0x000fe20004761670 */
[----:B------:R-:W-:Y:S02]  /*28c0*/  BSSY B1, `(.L_x_34) ;  /* 0x000000c000017945 */ /* 0x000fe40003800000 */
[----:B------:R-:W-:Y:S01]  /*28d0*/  IMAD R69, R69, UR7, R30 ;  /* 0x0000000745457c24 */ /* 0x000fe2000f8e021e */
[----:B------:R-:W-:Y:S02]  /*28e0*/  ULDC.64 UR6, c[0x0][0x5b0] ;  /* 0x00016c0000067ab9 */ /* 0x000fe40000000a00 */
[----:B------:R-:W-:-:S02]  /*28f0*/  IMAD R27, R29, UR6, RZ ;  /* 0x000000061d1b7c24 */ /* 0x000fc4000f8e02ff */
[----:B------:R-:W-:Y:S02]  /*2900*/  IMAD.IADD R17, R17, 0x1, R69 ;  /* 0x0000000111117824 */ /* 0x000fe400078e0245 */
[C---:B------:R-:W-:Y:S02]  /*2910*/  IMAD R27, R33.reuse, UR7, R27 ;  /* 0x00000007211b7c24 */ /* 0x040fe4000f8e021b */
[----:B------:R-:W-:-:S03]  /*2920*/  IMAD.WIDE.U32 R12, R33, UR6, R16 ;  /* 0x00000006210c7c25 */ /* 0x000fc6000f8e0010 */
[----:B------:R-:W-:-:S04]  /*2930*/  IADD3 R12, P1, R12, UR10, RZ ;  /* 0x0000000a0c0c7c10 */ /* 0x000fc8000ff3e0ff */
[--C-:B------:R-:W-:Y:S02]  /*2940*/  IADD3.X R13, R13, UR11, R27.reuse, P1, !PT ;  /* 0x0000000b0d0d7c10 */ /* 0x100fe40008ffe41b */
[----:B------:R-:W-:Y:S01]  /*2950*/  PRMT R27, RZ, 0x7610, R27 ;  /* 0x00007610ff1b7816 */ /* 0x000fe2000000001b */
[----:B------:R-:W-:Y:S06]  /*2960*/  @P3 BRA `(.L_x_35) ;  /* 0x0000000000043947 */ /* 0x000fec0003800000 */
[----:B------:R0:W5:Y:S02]  /*2970*/  LDG.E.U8 R27, desc[UR16][R12.64] ;  /* 0x000000100c1b7981 */ /* 0x000164000c1e1100 */
.L_x_35:
[----:B------:R-:W-:Y:S05]  /*2980*/  BSYNC B1 ;  /* 0x0000000000017941 */ /* 0x000fea0003800000 */
.L_x_34:
[----:B-----5:R-:W-:Y:S01]  /*2990*/  LOP3.LUT R27, R27, 0xff, RZ, 0xc0, !PT ;  /* 0x000000ff1b1b7812 */ /* 0x020fe200078ec0ff */
[----:B------:R-:W-:Y:S01]  /*29a0*/  BSSY B1, `(.L_x_36) ;  /* 0x000000c000017945 */ /* 0x000fe20003800000 */
[----:B------:R-:W-:Y:S02]  /*29b0*/  ISETP.GE.AND P1, PT, R26, 0x2, PT ;  /* 0x000000021a00780c */ /* 0x000fe40003f26270 */
[----:B------:R-:W-:Y:S02]  /*29c0*/  F2FP.F16.E5M2.UNPACK_B R27, R27 ;  /* 0x0000001bff1b723e */ /* 0x000fe400020004ff */
[----:B------:R-:W-:-:S03]  /*29d0*/  ISETP.LT.OR P2, PT, R25, 0x1, !P1 ;  /* 0x000000011900780c */ /* 0x000fc60004f41670 */
[----:B------:R-:W-:-:S05]  /*29e0*/  HADD2.F32 R27, -RZ, R27.H0_H0 ;  /* 0x2000001bff1b7230 */ /* 0x000fca0000004100 */
[----:B------:R-:W-:Y:S01]  /*29f0*/  FMUL R30, R27, R10 ;  /* 0x0000000a1b1e7220 */ /* 0x000fe20000400000 */
[----:B------:R-:W-:-:S03]  /*2a00*/  PRMT R27, RZ, 0x7610, R27 ;  /* 0x00007610ff1b7816 */ /* 0x000fc6000000001b */
[----:B--2---:R-:W-:-:S05]  /*2a10*/  FFMA R30, R79, R3, R30 ;  /* 0x000000034f1e7223 */ /* 0x004fca000000001e */
[----:B------:R-:W-:-:S05]  /*2a20*/  F2FP.SATFINITE.E5M2.F32.PACK_AB_MERGE_C R31, RZ, R30, RZ ;  /* 0x0000001eff1f723e */ /* 0x000fca00048060ff */
[----:B------:R1:W-:Y:S01]  /*2a30*/  @!P3 STG.E.U8 desc[UR16][R8.64], R31 ;  /* 0x0000001f0800b986 */ /* 0x0003e2000c101110 */
[----:B------:R-:W-:Y:S05]  /*2a40*/  @P2 BRA `(.L_x_37) ;  /* 0x0000000000042947 */ /* 0x000fea0003800000 */
[----:B------:R2:W5:Y:S02]  /*2a50*/  LDG.E.U8 R27, desc[UR16][R12.64+0x1] ;  /* 0x000001100c1b7981 */ /* 0x000564000c1e1100 */
.L_x_37:
[----:B------:R-:W-:Y:S05]  /*2a60*/  BSYNC B1 ;  /* 0x0000000000017941 */ /* 0x000fea0003800000 */
.L_x_36:
[----:B-----5:R-:W-:Y:S01]  /*2a70*/  LOP3.LUT R27, R27, 0xff, RZ, 0xc0, !PT ;  /* 0x000000ff1b1b7812 */ /* 0x020fe200078ec0ff */
[----:B------:R-:W-:Y:S01]  /*2a80*/  BSSY B1, `(.L_x_38) ;  /* 0x0000012000017945 */ /* 0x000fe20003800000 */
[----:B-1----:R-:W-:Y:S02]  /*2a90*/  IADD3 R31, P3, R33, 0x8, RZ ;  /* 0x00000008211f7810 */ /* 0x002fe40007f7e0ff */
[----:B------:R-:W-:Y:S02]  /*2aa0*/  F2FP.F16.E5M2.UNPACK_B R27, R27 ;  /* 0x0000001bff1b723e */ /* 0x000fe400020004ff */
[----:B------:R-:W-:Y:S01]  /*2ab0*/  ISETP.LT.OR P0, PT, R25, 0x9, !P0 ;  /* 0x000000091900780c */ /* 0x000fe20004701670 */
[----:B------:R-:W-:Y:S02]  /*2ac0*/  IMAD.X R28, RZ, RZ, R29, P3 ;  /* 0x000000ffff1c7224 */ /* 0x000fe400018e061d */
[----:B------:R-:W-:Y:S02]  /*2ad0*/  HADD2.F32 R27, -RZ, R27.H0_H0 ;  /* 0x2000001bff1b7230 */ /* 0x000fe40000004100 */
[----:B------:R-:W-:-:S02]  /*2ae0*/  IMAD R28, R28, UR6, RZ ;  /* 0x000000061c1c7c24 */ /* 0x000fc4000f8e02ff */
[----:B------:R-:W-:-:S04]  /*2af0*/  IMAD.WIDE.U32 R16, R31, UR6, R16 ;  /* 0x000000061f107c25 */ /* 0x000fc8000f8e0010 */
[----:B------:R-:W-:Y:S01]  /*2b00*/  FMUL R27, R27, R10 ;  /* 0x0000000a1b1b7220 */ /* 0x000fe20000400000 */
[----:B------:R-:W-:-:S03]  /*2b10*/  IMAD R31, R31, UR7, R28 ;  /* 0x000000071f1f7c24 */ /* 0x000fc6000f8e021c */
[----:B------:R-:W-:Y:S01]  /*2b20*/  FFMA R27, R78, R3, R27 ;  /* 0x000000034e1b7223 */ /* 0x000fe2000000001b */
[----:B------:R-:W-:-:S04]  /*2b30*/  IADD3 R16, P3, R16, UR10, RZ ;  /* 0x0000000a10107c10 */ /* 0x000fc8000ff7e0ff */
[----:B------:R-:W-:Y:S02]  /*2b40*/  F2FP.SATFINITE.E5M2.F32.PACK_AB_MERGE_C R29, RZ, R27, RZ ;  /* 0x0000001bff1d723e */ /* 0x000fe400048060ff */
[----:B------:R-:W-:Y:S02]  /*2b50*/  IADD3.X R17, R17, UR11, R31, P3, !PT ;  /* 0x0000000b11117c10 */ /* 0x000fe40009ffe41f */
[----:B------:R-:W-:Y:S01]  /*2b60*/  PRMT R27, RZ, 0x7610, R27 ;  /* 0x00007610ff1b7816 */ /* 0x000fe2000000001b */
[----:B------:R1:W-:Y:S01]  /*2b70*/  @!P2 STG.E.U8 desc[UR16][R8.64+0x1], R29 ;  /* 0x0000011d0800a986 */ /* 0x0003e2000c101110 */
[----:B------:R-:W-:Y:S05]  /*2b80*/  @P0 BRA `(.L_x_39) ;  /* 0x0000000000040947 */ /* 0x000fea0003800000 */
[----:B------:R3:W5:Y:S02]  /*2b90*/  LDG.E.U8 R27, desc[UR16][R16.64] ;  /* 0x00000010101b7981 */ /* 0x000764000c1e1100 */
.L_x_39:
[----:B------:R-:W-:Y:S05]  /*2ba0*/  BSYNC B1 ;  /* 0x0000000000017941 */ /* 0x000fea0003800000 */
.L_x_38:
[----:B-----5:R-:W-:Y:S01]  /*2bb0*/  LOP3.LUT R27, R27, 0xff, RZ, 0xc0, !PT ;  /* 0x000000ff1b1b7812 */ /* 0x020fe200078ec0ff */
[----:B------:R-:W-:Y:S01]  /*2bc0*/  BSSY B1, `(.L_x_40) ;  /* 0x000000b000017945 */ /* 0x000fe20003800000 */
[----:B------:R-:W-:Y:S02]  /*2bd0*/  ISETP.LT.OR P1, PT, R25, 0x9, !P1 ;  /* 0x000000091900780c */ /* 0x000fe40004f21670 */
[----:B------:R-:W-:-:S05]  /*2be0*/  F2FP.F16.E5M2.UNPACK_B R27, R27 ;  /* 0x0000001bff1b723e */ /* 0x000fca00020004ff */
[----:B------:R-:W-:-:S05]  /*2bf0*/  HADD2.F32 R27, -RZ, R27.H0_H0 ;  /* 0x2000001bff1b7230 */ /* 0x000fca0000004100 */
[----:B------:R-:W-:Y:S01]  /*2c00*/  FMUL R28, R27, R10 ;  /* 0x0000000a1b1c7220 */ /* 0x000fe20000400000 */
[----:B------:R-:W-:-:S03]  /*2c10*/  PRMT R27, RZ, 0x7610, R27 ;  /* 0x00007610ff1b7816 */ /* 0x000fc6000000001b */
[----:B------:R-:W-:-:S05]  /*2c20*/  FFMA R28, R77, R3, R28 ;  /* 0x000000034d1c7223 */ /* 0x000fca000000001c */
[----:B-1----:R-:W-:-:S05]  /*2c30*/  F2FP.SATFINITE.E5M2.F32.PACK_AB_MERGE_C R29, RZ, R28, RZ ;  /* 0x0000001cff1d723e */ /* 0x002fca00048060ff */
[----:B------:R1:W-:Y:S01]  /*2c40*/  @!P0 STG.E.U8 desc[UR16][R6.64], R29 ;  /* 0x0000001d06008986 */ /* 0x0003e2000c101110 */
[----:B------:R-:W-:Y:S05]  /*2c50*/  @P1 BRA `(.L_x_41) ;  /* 0x0000000000041947 */ /* 0x000fea0003800000 */
[----:B------:R4:W5:Y:S02]  /*2c60*/  LDG.E.U8 R27, desc[UR16][R16.64+0x1] ;  /* 0x00000110101b7981 */ /* 0x000964000c1e1100 */
.L_x_41:
[----:B------:R-:W-:Y:S05]  /*2c70*/  BSYNC B1 ;  /* 0x0000000000017941 */ /* 0x000fea0003800000 */
.L_x_40:
[----:B-----5:R-:W-:Y:S01]  /*2c80*/  LOP3.LUT R27, R27, 0xff, RZ, 0xc0, !PT ;  /* 0x000000ff1b1b7812 */ /* 0x020fe200078ec0ff */
[----:B------:R-:W-:Y:S01]  /*2c90*/  BSSY B1, `(.L_x_42) ;  /* 0x000000c000017945 */ /* 0x000fe20003800000 */
[----:B------:R-:W-:Y:S02]  /*2ca0*/  ISETP.GE.AND P0, PT, R26, 0x9, PT ;  /* 0x000000091a00780c */ /* 0x000fe40003f06270 */
[----:B------:R-:W-:Y:S02]  /*2cb0*/  F2FP.F16.E5M2.UNPACK_B R27, R27 ;  /* 0x0000001bff1b723e */ /* 0x000fe400020004ff */
[----:B------:R-:W-:-:S03]  /*2cc0*/  ISETP.LT.OR P2, PT, R25, 0x1, !P0 ;  /* 0x000000011900780c */ /* 0x000fc60004741670 */
[----:B------:R-:W-:-:S05]  /*2cd0*/  HADD2.F32 R27, -RZ, R27.H0_H0 ;  /* 0x2000001bff1b7230 */ /* 0x000fca0000004100 */
[----:B------:R-:W-:-:S04]  /*2ce0*/  FMUL R27, R27, R10 ;  /* 0x0000000a1b1b7220 */ /* 0x000fc80000400000 */
[----:B------:R-:W-:-:S05]  /*2cf0*/  FFMA R27, R76, R3, R27 ;  /* 0x000000034c1b7223 */ /* 0x000fca000000001b */
[----:B-1----:R-:W-:Y:S02]  /*2d00*/  F2FP.SATFINITE.E5M2.F32.PACK_AB_MERGE_C R29, RZ, R27, RZ ;  /* 0x0000001bff1d723e */ /* 0x002fe400048060ff */
[----:B------:R-:W-:-:S03]  /*2d10*/  PRMT R27, RZ, 0x7610, R27 ;  /* 0x00007610ff1b7816 */ /* 0x000fc6000000001b */
[----:B------:R1:W-:Y:S01]  /*2d20*/  @!P1 STG.E.U8 desc[UR16][R6.64+0x1], R29 ;  /* 0x0000011d06009986 */ /* 0x0003e2000c101110 */
[----:B------:R-:W-:Y:S05]  /*2d30*/  @P2 BRA `(.L_x_43) ;  /* 0x0000000000042947 */ /* 0x000fea0003800000 */
[----:B------:R0:W5:Y:S02]  /*2d40*/  LDG.E.U8 R27, desc[UR16][R12.64+0x8] ;  /* 0x000008100c1b7981 */ /* 0x000164000c1e1100 */
.L_x_43:
[----:B------:R-:W-:Y:S05]  /*2d50*/  BSYNC B1 ;  /* 0x0000000000017941 */ /* 0x000fea0003800000 */
.L_x_42:
        /* <DEDUP_REMOVED lines=13> */
.L_x_45:
[----:B------:R-:W-:Y:S05]  /*2e30*/  BSYNC B1 ;  /* 0x0000000000017941 */ /* 0x000fea0003800000 */
.L_x_44:
[----:B-----5:R-:W-:Y:S01]  /*2e40*/  LOP3.LUT R27, R27, 0xff, RZ, 0xc0, !PT ;  /* 0x000000ff1b1b7812 */ /* 0x020fe200078ec0ff */
[----:B------:R-:W-:Y:S01]  /*2e50*/  BSSY B1, `(.L_x_46) ;  /* 0x000000b000017945 */ /* 0x000fe20003800000 */
[----:B------:R-:W-:Y:S02]  /*2e60*/  ISETP.LT.OR P0, PT, R25, 0x9, !P0 ;  /* 0x000000091900780c */ /* 0x000fe40004701670 */
[----:B------:R-:W-:-:S05]  /*2e70*/  F2FP.F16.E5M2.UNPACK_B R27, R27 ;  /* 0x0000001bff1b723e */ /* 0x000fca00020004ff */
        /* <DEDUP_REMOVED lines=8> */
.L_x_47:
[----:B------:R-:W-:Y:S05]  /*2f00*/  BSYNC B1 ;  /* 0x0000000000017941 */ /* 0x000fea0003800000 */
.L_x_46:
        /* <DEDUP_REMOVED lines=12> */
.L_x_49:
[----:B------:R-:W-:Y:S05]  /*2fd0*/  BSYNC B1 ;  /* 0x0000000000017941 */ /* 0x000fea0003800000 */
.L_x_48:
        /* <DEDUP_REMOVED lines=13> */
.L_x_51:
[----:B------:R-:W-:Y:S05]  /*30b0*/  BSYNC B1 ;  /* 0x0000000000017941 */ /* 0x000fea0003800000 */
.L_x_50:
        /* <DEDUP_REMOVED lines=13> */
.L_x_53:
[----:B------:R-:W-:Y:S05]  /*3190*/  BSYNC B1 ;  /* 0x0000000000017941 */ /* 0x000fea0003800000 */
.L_x_52:
        /* <DEDUP_REMOVED lines=12> */
.L_x_55:
[----:B------:R-:W-:Y:S05]  /*3260*/  BSYNC B1 ;  /* 0x0000000000017941 */ /* 0x000fea0003800000 */
.L_x_54:
        /* <DEDUP_REMOVED lines=12> */
.L_x_57:
[----:B------:R-:W-:Y:S05]  /*3330*/  BSYNC B1 ;  /* 0x0000000000017941 */ /* 0x000fea0003800000 */
.L_x_56:
        /* <DEDUP_REMOVED lines=13> */
.L_x_59:
[----:B------:R-:W-:Y:S05]  /*3410*/  BSYNC B1 ;  /* 0x0000000000017941 */ /* 0x000fea0003800000 */
.L_x_58:
        /* <DEDUP_REMOVED lines=13> */
.L_x_61:
[----:B------:R-:W-:Y:S05]  /*34f0*/  BSYNC B1 ;  /* 0x0000000000017941 */ /* 0x000fea0003800000 */
.L_x_60:
        /* <DEDUP_REMOVED lines=12> */
.L_x_63:
[----:B------:R-:W-:Y:S05]  /*35c0*/  BSYNC B1 ;  /* 0x0000000000017941 */ /* 0x000fea0003800000 */
.L_x_62:
        /* <DEDUP_REMOVED lines=12> */
.L_x_65:
[----:B------:R-:W-:Y:S05]  /*3690*/  BSYNC B1 ;  /* 0x0000000000017941 */ /* 0x000fea0003800000 */
.L_x_64:
        /* <DEDUP_REMOVED lines=13> */
.L_x_67:
[----:B------:R-:W-:Y:S05]  /*3770*/  BSYNC B1 ;  /* 0x0000000000017941 */ /* 0x000fea0003800000 */
.L_x_66:
        /* <DEDUP_REMOVED lines=13> */
.L_x_69:
[----:B------:R-:W-:Y:S05]  /*3850*/  BSYNC B1 ;  /* 0x0000000000017941 */ /* 0x000fea0003800000 */
.L_x_68:
        /* <DEDUP_REMOVED lines=12> */
.L_x_71:
[----:B------:R-:W-:Y:S05]  /*3920*/  BSYNC B1 ;  /* 0x0000000000017941 */ /* 0x000fea0003800000 */
.L_x_70:
        /* <DEDUP_REMOVED lines=12> */
.L_x_73:
[----:B------:R-:W-:Y:S05]  /*39f0*/  BSYNC B1 ;  /* 0x0000000000017941 */ /* 0x000fea0003800000 */
.L_x_72:
        /* <DEDUP_REMOVED lines=13> */
.L_x_75:
[----:B------:R-:W-:Y:S05]  /*3ad0*/  BSYNC B1 ;  /* 0x0000000000017941 */ /* 0x000fea0003800000 */
.L_x_74:
        /* <DEDUP_REMOVED lines=13> */
.L_x_77:
[----:B------:R-:W-:Y:S05]  /*3bb0*/  BSYNC B1 ;  /* 0x0000000000017941 */ /* 0x000fea0003800000 */
.L_x_76:
        /* <DEDUP_REMOVED lines=12> */
.L_x_79:
[----:B------:R-:W-:Y:S05]  /*3c80*/  BSYNC B1 ;  /* 0x0000000000017941 */ /* 0x000fea0003800000 */
.L_x_78:
[----:B-----5:R-:W-:Y:S01]  /*3c90*/  LOP3.LUT R27, R27, 0xff, RZ, 0xc0, !PT ;  /* 0x000000ff1b1b7812 */ /* 0x020fe200078ec0ff */
[----:B------:R-:W-:Y:S01]  /*3ca0*/  BSSY B1, `(.L_x_80) ;  /* 0x000000b000017945 */ /* 0x000fe20003800000 */
[----:B------:R-:W-:Y:S02]  /*3cb0*/  ISETP.LT.OR P1, PT, R25, 0x9, !P1 ;  /* 0x000000091900780c */ /* 0x000fe40004f21670 */
[----:B------:R-:W-:-:S05]  /*3cc0*/  F2FP.F16.E5M2.UNPACK_B R27, R27 ;  /* 0x0000001bff1b723e */ /* 0x000fca00020004ff */
[----:B------:R-:W-:-:S05]  /*3cd0*/  HADD2.F32 R27, -RZ, R27.H0_H0 ;  /* 0x2000001bff1b7230 */ /* 0x000fca0000004100 */
[----:B------:R-:W-:-:S04]  /*3ce0*/  FMUL R28, R27, R10 ;  /* 0x0000000a1b1c7220 */ /* 0x000fc80000400000 */
[----:B------:R-:W-:Y:S01]  /*3cf0*/  FFMA R28, R23, R3, R28 ;  /* 0x00000003171c7223 */ /* 0x000fe2000000001c */
[----:B------:R-:W-:-:S04]  /*3d00*/  PRMT R23, RZ, 0x7610, R23 ;  /* 0x00007610ff177816 */ /* 0x000fc80000000017 */
[----:B------:R-:W-:-:S05]  /*3d10*/  F2FP.SATFINITE.E5M2.F32.PACK_AB_MERGE_C R27, RZ, R28, RZ ;  /* 0x0000001cff1b723e */ /* 0x000fca00048060ff */
[----:B------:R0:W-:Y:S01]  /*3d20*/  @!P0 STG.E.U8 desc[UR16][R6.64+0x28], R27 ;  /* 0x0000281b06008986 */ /* 0x0001e2000c101110 */
[----:B------:R-:W-:Y:S05]  /*3d30*/  @P1 BRA `(.L_x_81) ;  /* 0x0000000000041947 */ /* 0x000fea0003800000 */
[----:B------:R0:W5:Y:S02]  /*3d40*/  LDG.E.U8 R23, desc[UR16][R16.64+0x29] ;  /* 0x0000291010177981 */ /* 0x000164000c1e1100 */
.L_x_81:
[----:B------:R-:W-:Y:S05]  /*3d50*/  BSYNC B1 ;  /* 0x0000000000017941 */ /* 0x000fea0003800000 */
.L_x_80:
        /* <DEDUP_REMOVED lines=8> */
[----:B0-----:R-:W-:Y:S02]  /*3de0*/  F2FP.SATFINITE.E5M2.F32.PACK_AB_MERGE_C R27, RZ, R23, RZ ;  /* 0x00000017ff1b723e */ /* 0x001fe400048060ff */
[----:B------:R-:W-:-:S03]  /*3df0*/  PRMT R23, RZ, 0x7610, R23 ;  /* 0x00007610ff177816 */ /* 0x000fc60000000017 */
[----:B------:R0:W-:Y:S01]  /*3e00*/  @!P1 STG.E.U8 desc[UR16][R6.64+0x29], R27 ;  /* 0x0000291b06009986 */ /* 0x0001e2000c101110 */
[----:B------:R-:W-:Y:S05]  /*3e10*/  @P2 BRA `(.L_x_83) ;  /* 0x0000000000042947 */ /* 0x000fea0003800000 */
[----:B------:R0:W5:Y:S02]  /*3e20*/  LDG.E.U8 R23, desc[UR16][R12.64+0x30] ;  /* 0x000030100c177981 */ /* 0x000164000c1e1100 */
.L_x_83:
[----:B------:R-:W-:Y:S05]  /*3e30*/  BSYNC B1 ;  /* 0x0000000000017941 */ /* 0x000fea0003800000 */
.L_x_82:
[----:B-----5:R-:W-:Y:S01]  /*3e40*/  LOP3.LUT R23, R23, 0xff, RZ, 0xc0, !PT ;  /* 0x000000ff17177812 */ /* 0x020fe200078ec0ff */
[----:B------:R-:W-:Y:S01]  /*3e50*/  BSSY B1, `(.L_x_84) ;  /* 0x000000c000017945 */ /* 0x000fe20003800000 */
[----:B------:R-:W-:Y:S02]  /*3e60*/  ISETP.GE.AND P1, PT, R26, 0x32, PT ;  /* 0x000000321a00780c */ /* 0x000fe40003f26270 */
[----:B------:R-:W-:Y:S02]  /*3e70*/  F2FP.F16.E5M2.UNPACK_B R23, R23 ;  /* 0x00000017ff17723e */ /* 0x000fe400020004ff */
[----:B------:R-:W-:-:S03]  /*3e80*/  ISETP.LT.OR P3, PT, R25, 0x1, !P1 ;  /* 0x000000011900780c */ /* 0x000fc60004f61670 */
        /* <DEDUP_REMOVED lines=8> */
.L_x_85:
[----:B------:R-:W-:Y:S05]  /*3f10*/  BSYNC B1 ;  /* 0x0000000000017941 */ /* 0x000fea0003800000 */
.L_x_84:
[----:B-----5:R-:W-:Y:S01]  /*3f20*/  LOP3.LUT R21, R21, 0xff, RZ, 0xc0, !PT ;  /* 0x000000ff15157812 */ /* 0x020fe200078ec0ff */
[----:B------:R-:W-:Y:S01]  /*3f30*/  BSSY B1, `(.L_x_86) ;  /* 0x000000b000017945 */ /* 0x000fe20003800000 */
[----:B------:R-:W-:Y:S02]  /*3f40*/  ISETP.LT.OR P0, PT, R25, 0x9, !P0 ;  /* 0x000000091900780c */ /* 0x000fe40004701670 */
[----:B------:R-:W-:-:S05]  /*3f50*/  F2FP.F16.E5M2.UNPACK_B R21, R21 ;  /* 0x00000015ff15723e */ /* 0x000fca00020004ff */
        /* <DEDUP_REMOVED lines=8> */
.L_x_87:
[----:B------:R-:W-:Y:S05]  /*3fe0*/  BSYNC B1 ;  /* 0x0000000000017941 */ /* 0x000fea0003800000 */
.L_x_86:
        /* <DEDUP_REMOVED lines=12> */
.L_x_89:
[----:B------:R-:W-:Y:S05]  /*40b0*/  BSYNC B1 ;  /* 0x0000000000017941 */ /* 0x000fea0003800000 */
.L_x_88:
        /* <DEDUP_REMOVED lines=13> */
.L_x_91:
[----:B------:R-:W-:Y:S05]  /*4190*/  BSYNC B1 ;  /* 0x0000000000017941 */ /* 0x000fea0003800000 */
.L_x_90:
        /* <DEDUP_REMOVED lines=13> */
.L_x_93:
[----:B------:R-:W-:Y:S05]  /*4270*/  BSYNC B1 ;  /* 0x0000000000017941 */ /* 0x000fea0003800000 */
.L_x_92:
[----:B-----5:R-:W-:Y:S01]  /*4280*/  LOP3.LUT R15, R15, 0xff, RZ, 0xc0, !PT ;  /* 0x000000ff0f0f7812 */ /* 0x020fe200078ec0ff */
[----:B------:R-:W-:Y:S01]  /*4290*/  BSSY B1, `(.L_x_94) ;  /* 0x000000b000017945 */ /* 0x000fe20003800000 */
[----:B------:R-:W-:Y:S02]  /*42a0*/  ISETP.LT.OR P0, PT, R25, 0x9, !P0 ;  /* 0x000000091900780c */ /* 0x000fe40004701670 */
[----:B------:R-:W-:Y:S02]  /*42b0*/  F2FP.F16.E5M2.UNPACK_B R15, R15 ;  /* 0x0000000fff0f723e */ /* 0x000fe400020004ff */
[----:B0-2---:R-:W-:-:S03]  /*42c0*/  PRMT R12, RZ, 0x7610, R12 ;  /* 0x00007610ff0c7816 */ /* 0x005fc6000000000c */
[----:B------:R-:W-:-:S05]  /*42d0*/  HADD2.F32 R15, -RZ, R15.H0_H0 ;  /* 0x2000000fff0f7230 */ /* 0x000fca0000004100 */
[----:B------:R-:W-:-:S04]  /*42e0*/  FMUL R15, R15, R10 ;  /* 0x0000000a0f0f7220 */ /* 0x000fc80000400000 */
[----:B------:R-:W-:-:S05]  /*42f0*/  FFMA R15, R18, R3, R15 ;  /* 0x00000003120f7223 */ /* 0x000fca000000000f */
[----:B------:R-:W-:-:S05]  /*4300*/  F2FP.SATFINITE.E5M2.F32.PACK_AB_MERGE_C R15, RZ, R15, RZ ;  /* 0x0000000fff0f723e */ /* 0x000fca00048060ff */
[----:B------:R0:W-:Y:S01]  /*4310*/  @!P3 STG.E.U8 desc[UR16][R8.64+0x39], R15 ;  /* 0x0000390f0800b986 */ /* 0x0001e2000c101110 */
[----:B------:R-:W-:Y:S05]  /*4320*/  @P0 BRA `(.L_x_95) ;  /* 0x0000000000040947 */ /* 0x000fea0003800000 */
[----:B------:R2:W5:Y:S02]  /*4330*/  LDG.E.U8 R12, desc[UR16][R16.64+0x38] ;  /* 0x00003810100c7981 */ /* 0x000564000c1e1100 */
.L_x_95:
[----:B------:R-:W-:Y:S05]  /*4340*/  BSYNC B1 ;  /* 0x0000000000017941 */ /* 0x000fea0003800000 */
.L_x_94:
[----:B-----5:R-:W-:Y:S01]  /*4350*/  LOP3.LUT R12, R12, 0xff, RZ, 0xc0, !PT ;  /* 0x000000ff0c0c7812 */ /* 0x020fe200078ec0ff */
[----:B------:R-:W-:Y:S01]  /*4360*/  BSSY B1, `(.L_x_96) ;  /* 0x000000b000017945 */ /* 0x000fe20003800000 */
[----:B------:R-:W-:Y:S02]  /*4370*/  ISETP.LT.OR P1, PT, R25, 0x9, !P1 ;  /* 0x000000091900780c */ /* 0x000fe40004f21670 */
[----:B------:R-:W-:-:S05]  /*4380*/  F2FP.F16.E5M2.UNPACK_B R12, R12 ;  /* 0x0000000cff0c723e */ /* 0x000fca00020004ff */
[----:B01----:R-:W-:-:S05]  /*4390*/  HADD2.F32 R9, -RZ, R12.H0_H0 ;  /* 0x2000000cff097230 */ /* 0x003fca0000004100 */
[----:B------:R-:W-:-:S04]  /*43a0*/  FMUL R8, R9, R10 ;  /* 0x0000000a09087220 */ /* 0x000fc80000400000 */
[----:B------:R-:W-:-:S05]  /*43b0*/  FFMA R8, R11, R3, R8 ;  /* 0x000000030b087223 */ /* 0x000fca0000000008 */
[----:B------:R-:W-:Y:S02]  /*43c0*/  F2FP.SATFINITE.E5M2.F32.PACK_AB_MERGE_C R9, RZ, R8, RZ ;  /* 0x00000008ff09723e */ /* 0x000fe400048060ff */
[----:B------:R-:W-:-:S03]  /*43d0*/  PRMT R8, RZ, 0x7610, R8 ;  /* 0x00007610ff087816 */ /* 0x000fc60000000008 */
[----:B------:R0:W-:Y:S01]  /*43e0*/  @!P0 STG.E.U8 desc[UR16][R6.64+0x38], R9 ;  /* 0x0000380906008986 */ /* 0x0001e2000c101110 */
[----:B------:R-:W-:Y:S05]  /*43f0*/  @P1 BRA `(.L_x_97) ;  /* 0x0000000000041947 */ /* 0x000fea0003800000 */
[----:B------:R1:W5:Y:S02]  /*4400*/  LDG.E.U8 R8, desc[UR16][R16.64+0x39] ;  /* 0x0000391010087981 */ /* 0x000364000c1e1100 */
.L_x_97:
[----:B------:R-:W-:Y:S05]  /*4410*/  BSYNC B1 ;  /* 0x0000000000017941 */ /* 0x000fea0003800000 */
.L_x_96:
[----:B------:R-:W-:Y:S05]  /*4420*/  @P1 BRA `(.L_x_98) ;  /* 0x0000000800601947 */ /* 0x000fea0003800000 */
[----:B-----5:R-:W-:-:S04]  /*4430*/  LOP3.LUT R8, R8, 0xff, RZ, 0xc0, !PT ;  /* 0x000000ff08087812 */ /* 0x020fc800078ec0ff */
[----:B------:R-:W-:-:S05]  /*4440*/  F2FP.F16.E5M2.UNPACK_B R8, R8 ;  /* 0x00000008ff08723e */ /* 0x000fca00020004ff */
[----:B0-----:R-:W-:-:S05]  /*4450*/  HADD2.F32 R9, -RZ, R8.H0_H0 ;  /* 0x20000008ff097230 */ /* 0x001fca0000004100 */
[----:B------:R-:W-:-:S04]  /*4460*/  FMUL R9, R9, R10 ;  /* 0x0000000a09097220 */ /* 0x000fc80000400000 */
[----:B------:R-:W-:-:S05]  /*4470*/  FFMA R9, R14, R3, R9 ;  /* 0x000000030e097223 */ /* 0x000fca0000000009 */
[----:B------:R-:W-:-:S05]  /*4480*/  F2FP.SATFINITE.E5M2.F32.PACK_AB_MERGE_C R9, RZ, R9, RZ ;  /* 0x00000009ff09723e */ /* 0x000fca00048060ff */
[----:B------:R0:W-:Y:S01]  /*4490*/  STG.E.U8 desc[UR16][R6.64+0x39], R9 ;  /* 0x0000390906007986 */ /* 0x0001e2000c101110 */
[----:B------:R-:W-:Y:S05]  /*44a0*/  BRA `(.L_x_98) ;  /* 0x0000000800407947 */ /* 0x000fea0003800000 */
.L_x_33:
[C---:B------:R-:W-:Y:S01]  /*44b0*/  ISETP.GE.AND P3, PT, R26.reuse, 0x1, PT ;  /* 0x000000011a00780c */ /* 0x040fe20003f66270 */
[-C--:B--2---:R-:W-:Y:S01]  /*44c0*/  FMUL R79, R79, R3.reuse ;  /* 0x000000034f4f7220 */ /* 0x084fe20000400000 */
[----:B------:R-:W-:Y:S01]  /*44d0*/  ISETP.GE.AND P0, PT, R26, 0x2, PT ;  /* 0x000000021a00780c */ /* 0x000fe20003f06270 */
[-C--:B------:R-:W-:Y:S01]  /*44e0*/  FMUL R78, R78, R3.reuse ;  /* 0x000000034e4e7220 */ /* 0x080fe20000400000 */
[----:B------:R-:W-:Y:S01]  /*44f0*/  ISETP.LT.OR P1, PT, R25, 0x1, !P3 ;  /* 0x000000011900780c */ /* 0x000fe20005f21670 */
[-C--:B------:R-:W-:Y:S01]  /*4500*/  FMUL R77, R77, R3.reuse ;  /* 0x000000034d4d7220 */ /* 0x080fe20000400000 */
[C---:B------:R-:W-:Y:S01]  /*4510*/  ISETP.LT.OR P2, PT, R25.reuse, 0x1, !P0 ;  /* 0x000000011900780c */ /* 0x040fe20004741670 */
[-C--:B------:R-:W-:Y:S01]  /*4520*/  FMUL R76, R76, R3.reuse ;  /* 0x000000034c4c7220 */ /* 0x080fe20000400000 */
[----:B------:R-:W-:Y:S01]  /*4530*/  ISETP.LT.OR P3, PT, R25, 0x9, !P3 ;  /* 0x000000091900780c */ /* 0x000fe20005f61670 */
[----:B------:R-:W-:Y:S01]  /*4540*/  FMUL R75, R75, R3 ;  /* 0x000000034b4b7220 */ /* 0x000fe20000400000 */
[----:B------:R-:W-:Y:S01]  /*4550*/  F2FP.SATFINITE.E5M2.F32.PACK_AB_MERGE_C R79, RZ, R79, RZ ;  /* 0x0000004fff4f723e */ /* 0x000fe200048060ff */
[-C--:B------:R-:W-:Y:S01]  /*4560*/  FMUL R74, R74, R3.reuse ;  /* 0x000000034a4a7220 */ /* 0x080fe20000400000 */
[----:B------:R-:W-:Y:S01]  /*4570*/  F2FP.SATFINITE.E5M2.F32.PACK_AB_MERGE_C R13, RZ, R78, RZ ;  /* 0x0000004eff0d723e */ /* 0x000fe200048060ff */
[----:B------:R-:W-:Y:S01]  /*4580*/  FMUL R73, R73, R3 ;  /* 0x0000000349497220 */ /* 0x000fe20000400000 */
[----:B------:R-:W-:Y:S01]  /*4590*/  F2FP.SATFINITE.E5M2.F32.PACK_AB_MERGE_C R77, RZ, R77, RZ ;  /* 0x0000004dff4d723e */ /* 0x000fe200048060ff */
[-C--:B------:R-:W-:Y:S01]  /*45a0*/  FMUL R72, R72, R3.reuse ;  /* 0x0000000348487220 */ /* 0x080fe20000400000 */
[----:B------:R-:W-:Y:S01]  /*45b0*/  ISETP.LT.OR P0, PT, R25, 0x9, !P0 ;  /* 0x000000091900780c */ /* 0x000fe20004701670 */
[----:B------:R-:W-:Y:S01]  /*45c0*/  @!P1 STG.E.U8 desc[UR16][R8.64], R79 ;  /* 0x0000004f08009986 */ /* 0x000fe2000c101110 */
[C---:B------:R-:W-:Y:S01]  /*45d0*/  ISETP.GE.AND P1, PT, R26.reuse, 0x9, PT ;  /* 0x000000091a00780c */ /* 0x040fe20003f26270 */
[----:B------:R-:W-:Y:S01]  /*45e0*/  FMUL R71, R71, R3 ;  /* 0x0000000347477220 */ /* 0x000fe20000400000 */
[----:B------:R-:W-:Y:S01]  /*45f0*/  F2FP.SATFINITE.E5M2.F32.PACK_AB_MERGE_C R75, RZ, R75, RZ ;  /* 0x0000004bff4b723e */ /* 0x000fe200048060ff */
[----:B------:R0:W-:Y:S01]  /*4600*/  @!P2 STG.E.U8 desc[UR16][R8.64+0x1], R13 ;  /* 0x0000010d0800a986 */ /* 0x0001e2000c101110 */
[----:B------:R-:W-:Y:S01]  /*4610*/  ISETP.GE.AND P2, PT, R26, 0xa, PT ;  /* 0x0000000a1a00780c */ /* 0x000fe20003f46270 */
[-C--:B------:R-:W-:Y:S01]  /*4620*/  FMUL R70, R70, R3.reuse ;  /* 0x0000000346467220 */ /* 0x080fe20000400000 */
[----:B------:R-:W-:Y:S01]  /*4630*/  F2FP.SATFINITE.E5M2.F32.PACK_AB_MERGE_C R17, RZ, R74, RZ ;  /* 0x0000004aff11723e */ /* 0x000fe200048060ff */
[----:B------:R-:W-:Y:S01]  /*4640*/  @!P3 STG.E.U8 desc[UR16][R6.64], R77 ;  /* 0x0000004d0600b986 */ /* 0x000fe2000c101110 */
[C---:B------:R-:W-:Y:S01]  /*4650*/  ISETP.LT.OR P3, PT, R25.reuse, 0x1, !P1 ;  /* 0x000000011900780c */ /* 0x040fe20004f61670 */
[-C--:B------:R-:W-:Y:S01]  /*4660*/  FMUL R68, R68, R3.reuse ;  /* 0x0000000344447220 */ /* 0x080fe20000400000 */
[----:B------:R-:W-:Y:S01]  /*4670*/  ISETP.LT.OR P5, PT, R25, 0x1, !P2 ;  /* 0x000000011900780c */ /* 0x000fe200057a1670 */
[-C--:B------:R-:W-:Y:S01]  /*4680*/  FMUL R67, R67, R3.reuse ;  /* 0x0000000343437220 */ /* 0x080fe20000400000 */
[----:B------:R-:W-:Y:S01]  /*4690*/  ISETP.LT.OR P1, PT, R25, 0x9, !P1 ;  /* 0x000000091900780c */ /* 0x000fe20004f21670 */
[----:B------:R-:W-:Y:S01]  /*46a0*/  FMUL R65, R65, R3 ;  /* 0x0000000341417220 */ /* 0x000fe20000400000 */
[----:B------:R-:W-:Y:S01]  /*46b0*/  F2FP.SATFINITE.E5M2.F32.PACK_AB_MERGE_C R73, RZ, R73, RZ ;  /* 0x00000049ff49723e */ /* 0x000fe200048060ff */
[-C--:B------:R-:W-:Y:S01]  /*46c0*/  FMUL R66, R66, R3.reuse ;  /* 0x0000000342427220 */ /* 0x080fe20000400000 */
[----:B0-----:R-:W-:Y:S01]  /*46d0*/  F2FP.SATFINITE.E5M2.F32.PACK_AB_MERGE_C R13, RZ, R76, RZ ;  /* 0x0000004cff0d723e */ /* 0x001fe200048060ff */
[-C--:B------:R-:W-:Y:S01]  /*46e0*/  FMUL R64, R64, R3.reuse ;  /* 0x0000000340407220 */ /* 0x080fe20000400000 */
[----:B------:R-:W-:Y:S01]  /*46f0*/  ISETP.LT.OR P2, PT, R25, 0x9, !P2 ;  /* 0x000000091900780c */ /* 0x000fe20005741670 */
[-C--:B------:R-:W-:Y:S01]  /*4700*/  FMUL R63, R63, R3.reuse ;  /* 0x000000033f3f7220 */ /* 0x080fe20000400000 */
[----:B------:R-:W-:Y:S01]  /*4710*/  F2FP.SATFINITE.E5M2.F32.PACK_AB_MERGE_C R27, RZ, R72, RZ ;  /* 0x00000048ff1b723e */ /* 0x000fe200048060ff */
[----:B------:R0:W-:Y:S01]  /*4720*/  @!P0 STG.E.U8 desc[UR16][R6.64+0x1], R13 ;  /* 0x0000010d06008986 */ /* 0x0001e2000c101110 */
[C---:B------:R-:W-:Y:S01]  /*4730*/  ISETP.GE.AND P0, PT, R26.reuse, 0x11, PT ;  /* 0x000000111a00780c */ /* 0x040fe20003f06270 */
[----:B------:R-:W-:Y:S01]  /*4740*/  FMUL R61, R61, R3 ;  /* 0x000000033d3d7220 */ /* 0x000fe20000400000 */
[----:B------:R-:W-:Y:S01]  /*4750*/  F2FP.SATFINITE.E5M2.F32.PACK_AB_MERGE_C R71, RZ, R71, RZ ;  /* 0x00000047ff47723e */ /* 0x000fe200048060ff */
[----:B------:R-:W-:Y:S01]  /*4760*/  @!P3 STG.E.U8 desc[UR16][R8.64+0x8], R75 ;  /* 0x0000084b0800b986 */ /* 0x000fe2000c101110 */
[----:B------:R-:W-:Y:S01]  /*4770*/  ISETP.GE.AND P3, PT, R26, 0x12, PT ;  /* 0x000000121a00780c */ /* 0x000fe20003f66270 */
[----:B------:R-:W-:Y:S01]  /*4780*/  FMUL R62, R62, R3 ;  /* 0x000000033e3e7220 */ /* 0x000fe20000400000 */
[----:B------:R-:W-:Y:S01]  /*4790*/  F2FP.SATFINITE.E5M2.F32.PACK_AB_MERGE_C R67, RZ, R67, RZ ;  /* 0x00000043ff43723e */ /* 0x000fe200048060ff */
[----:B------:R1:W-:Y:S01]  /*47a0*/  @!P5 STG.E.U8 desc[UR16][R8.64+0x9], R17 ;  /* 0x000009110800d986 */ /* 0x0003e2000c101110 */
[----:B------:R-:W-:Y:S01]  /*47b0*/  ISETP.LT.OR P5, PT, R25, 0x1, !P3 ;  /* 0x000000011900780c */ /* 0x000fe20005fa1670 */
[-C--:B------:R-:W-:Y:S01]  /*47c0*/  FMUL R59, R59, R3.reuse ;  /* 0x000000033b3b7220 */ /* 0x080fe20000400000 */
[C---:B------:R-:W-:Y:S01]  /*47d0*/  ISETP.LT.OR P3, PT, R25.reuse, 0x9, !P3 ;  /* 0x000000091900780c */ /* 0x040fe20005f61670 */
[----:B------:R-:W-:Y:S01]  /*47e0*/  @!P1 STG.E.U8 desc[UR16][R6.64+0x8], R73 ;  /* 0x0000084906009986 */ /* 0x000fe2000c101110 */
[----:B------:R-:W-:Y:S01]  /*47f0*/  ISETP.LT.OR P1, PT, R25, 0x1, !P0 ;  /* 0x000000011900780c */ /* 0x000fe20004721670 */
[-C--:B------:R-:W-:Y:S01]  /*4800*/  FMUL R60, R60, R3.reuse ;  /* 0x000000033c3c7220 */ /* 0x080fe20000400000 */
[----:B0-----:R-:W-:Y:S01]  /*4810*/  F2FP.SATFINITE.E5M2.F32.PACK_AB_MERGE_C R13, RZ, R70, RZ ;  /* 0x00000046ff0d723e */ /* 0x001fe200048060ff */
[----:B------:R-:W-:Y:S01]  /*4820*/  @!P2 STG.E.U8 desc[UR16][R6.64+0x9], R27 ;  /* 0x0000091b0600a986 */ /* 0x000fe2000c101110 */
[----:B------:R-:W-:Y:S01]  /*4830*/  ISETP.GE.AND P2, PT, R26, 0x19, PT ;  /* 0x000000191a00780c */ /* 0x000fe20003f46270 */
[-C--:B------:R-:W-:Y:S01]  /*4840*/  FMUL R57, R57, R3.reuse ;  /* 0x0000000339397220 */ /* 0x080fe20000400000 */
[C---:B------:R-:W-:Y:S01]  /*4850*/  ISETP.LT.OR P0, PT, R25.reuse, 0x9, !P0 ;  /* 0x000000091900780c */ /* 0x040fe20004701670 */
[-C--:B------:R-:W-:Y:S01]  /*4860*/  FMUL R58, R58, R3.reuse ;  /* 0x000000033a3a7220 */ /* 0x080fe20000400000 */
[----:B------:R-:W-:Y:S01]  /*4870*/  ISETP.LT.OR P6, PT, R25, 0x1, !P2 ;  /* 0x000000011900780c */ /* 0x000fe200057c1670 */
[----:B------:R0:W-:Y:S01]  /*4880*/  @!P5 STG.E.U8 desc[UR16][R8.64+0x11], R13 ;  /* 0x0000110d0800d986 */ /* 0x0001e2000c101110 */
[----:B-1----:R-:W-:Y:S01]  /*4890*/  F2FP.SATFINITE.E5M2.F32.PACK_AB_MERGE_C R17, RZ, R68, RZ ;  /* 0x00000044ff11723e */ /* 0x002fe200048060ff */
[----:B------:R-:W-:Y:S01]  /*48a0*/  FMUL R56, R56, R3 ;  /* 0x0000000338387220 */ /* 0x000fe20000400000 */
[----:B------:R-:W-:Y:S01]  /*48b0*/  F2FP.SATFINITE.E5M2.F32.PACK_AB_MERGE_C R65, RZ, R65, RZ ;  /* 0x00000041ff41723e */ /* 0x000fe200048060ff */
[----:B------:R-:W-:Y:S01]  /*48c0*/  @!P1 STG.E.U8 desc[UR16][R8.64+0x10], R71 ;  /* 0x0000104708009986 */ /* 0x000fe2000c101110 */
[----:B------:R-:W-:Y:S01]  /*48d0*/  ISETP.GE.AND P1, PT, R26, 0x1a, PT ;  /* 0x0000001a1a00780c */ /* 0x000fe20003f26270 */
[-C--:B------:R-:W-:Y:S01]  /*48e0*/  FMUL R23, R23, R3.reuse ;  /* 0x0000000317177220 */ /* 0x080fe20000400000 */
[C---:B------:R-:W-:Y:S01]  /*48f0*/  ISETP.LT.OR P2, PT, R25.reuse, 0x9, !P2 ;  /* 0x000000091900780c */ /* 0x040fe20005741670 */
[----:B------:R1:W-:Y:S01]  /*4900*/  @!P3 STG.E.U8 desc[UR16][R6.64+0x11], R17 ;  /* 0x000011110600b986 */ /* 0x0003e2000c101110 */
[----:B------:R-:W-:Y:S01]  /*4910*/  ISETP.LT.OR P5, PT, R25, 0x1, !P1 ;  /* 0x000000011900780c */ /* 0x000fe20004fa1670 */
[-C--:B------:R-:W-:Y:S01]  /*4920*/  FMUL R21, R21, R3.reuse ;  /* 0x0000000315157220 */ /* 0x080fe20000400000 */
[----:B------:R-:W-:Y:S01]  /*4930*/  ISETP.LT.OR P3, PT, R25, 0x9, !P1 ;  /* 0x000000091900780c */ /* 0x000fe20004f61670 */
[----:B------:R-:W-:Y:S01]  /*4940*/  @!P0 STG.E.U8 desc[UR16][R6.64+0x10], R67 ;  /* 0x0000104306008986 */ /* 0x000fe2000c101110 */
[----:B0-----:R-:W-:Y:S01]  /*4950*/  F2FP.SATFINITE.E5M2.F32.PACK_AB_MERGE_C R13, RZ, R66, RZ ;  /* 0x00000042ff0d723e */ /* 0x001fe200048060ff */
[-C--:B------:R-:W-:Y:S01]  /*4960*/  FMUL R22, R22, R3.reuse ;  /* 0x0000000316167220 */ /* 0x080fe20000400000 */
[C---:B------:R-:W-:Y:S01]  /*4970*/  ISETP.GE.AND P0, PT, R26.reuse, 0x21, PT ;  /* 0x000000211a00780c */ /* 0x040fe20003f06270 */
[----:B------:R-:W-:Y:S01]  /*4980*/  @!P6 STG.E.U8 desc[UR16][R8.64+0x18], R65 ;  /* 0x000018410800e986 */ /* 0x000fe2000c101110 */
[----:B------:R-:W-:Y:S01]  /*4990*/  ISETP.GE.AND P1, PT, R26, 0x22, PT ;  /* 0x000000221a00780c */ /* 0x000fe20003f26270 */
[-C--:B------:R-:W-:Y:S01]  /*49a0*/  FMUL R19, R19, R3.reuse ;  /* 0x0000000313137220 */ /* 0x080fe20000400000 */
[C---:B------:R-:W-:Y:S01]  /*49b0*/  ISETP.LT.OR P6, PT, R25.reuse, 0x1, !P0 ;  /* 0x000000011900780c */ /* 0x040fe200047c1670 */
[-C--:B------:R-:W-:Y:S01]  /*49c0*/  FMUL R20, R20, R3.reuse ;  /* 0x0000000314147220 */ /* 0x080fe20000400000 */
[----:B-1----:R-:W-:Y:S01]  /*49d0*/  F2FP.SATFINITE.E5M2.F32.PACK_AB_MERGE_C R17, RZ, R64, RZ ;  /* 0x00000040ff11723e */ /* 0x002fe200048060ff */
[----:B------:R0:W-:Y:S01]  /*49e0*/  @!P5 STG.E.U8 desc[UR16][R8.64+0x19], R13 ;  /* 0x0000190d0800d986 */ /* 0x0001e2000c101110 */
[----:B------:R-:W-:Y:S01]  /*49f0*/  ISETP.LT.OR P5, PT, R25, 0x1, !P1 ;  /* 0x000000011900780c */ /* 0x000fe20004fa1670 */
[----:B------:R-:W-:Y:S01]  /*4a00*/  FMUL R15, R15, R3 ;  /* 0x000000030f0f7220 */ /* 0x000fe20000400000 */
[----:B------:R-:W-:Y:S01]  /*4a10*/  F2FP.SATFINITE.E5M2.F32.PACK_AB_MERGE_C R63, RZ, R63, RZ ;  /* 0x0000003fff3f723e */ /* 0x000fe200048060ff */
[----:B------:R1:W-:Y:S01]  /*4a20*/  @!P3 STG.E.U8 desc[UR16][R6.64+0x19], R17 ;  /* 0x000019110600b986 */ /* 0x0003e2000c101110 */
[----:B------:R-:W-:Y:S01]  /*4a30*/  F2FP.SATFINITE.E5M2.F32.PACK_AB_MERGE_C R61, RZ, R61, RZ ;  /* 0x0000003dff3d723e */ /* 0x000fe200048060ff */
[-C--:B------:R-:W-:Y:S01]  /*4a40*/  FMUL R18, R18, R3.reuse ;  /* 0x0000000312127220 */ /* 0x080fe20000400000 */
[----:B------:R-:W-:Y:S01]  /*4a50*/  F2FP.SATFINITE.E5M2.F32.PACK_AB_MERGE_C R27, RZ, R62, RZ ;  /* 0x0000003eff1b723e */ /* 0x000fe200048060ff */
[----:B------:R-:W-:Y:S01]  /*4a60*/  @!P2 STG.E.U8 desc[UR16][R6.64+0x18], R63 ;  /* 0x0000183f0600a986 */ /* 0x000fe2000c101110 */
[----:B------:R-:W-:Y:S01]  /*4a70*/  ISETP.LT.OR P3, PT, R25, 0x9, !P1 ;  /* 0x000000091900780c */ /* 0x000fe20004f61670 */
[-C--:B------:R-:W-:Y:S01]  /*4a80*/  FMUL R11, R11, R3.reuse ;  /* 0x000000030b0b7220 */ /* 0x080fe20000400000 */
[----:B------:R-:W-:Y:S01]  /*4a90*/  ISETP.GE.AND P2, PT, R26, 0x29, PT ;  /* 0x000000291a00780c */ /* 0x000fe20003f46270 */
[----:B------:R-:W-:Y:S01]  /*4aa0*/  @!P6 STG.E.U8 desc[UR16][R8.64+0x20], R61 ;  /* 0x0000203d0800e986 */ /* 0x000fe2000c101110 */
[C---:B------:R-:W-:Y:S01]  /*4ab0*/  ISETP.LT.OR P0, PT, R25.reuse, 0x9, !P0 ;  /* 0x000000091900780c */ /* 0x040fe20004701670 */
[----:B------:R-:W-:Y:S01]  /*4ac0*/  FMUL R14, R14, R3 ;  /* 0x000000030e0e7220 */ /* 0x000fe20000400000 */
[----:B------:R-:W-:Y:S01]  /*4ad0*/  ISETP.GE.AND P1, PT, R26, 0x2a, PT ;  /* 0x0000002a1a00780c */ /* 0x000fe20003f26270 */
[----:B------:R-:W-:Y:S01]  /*4ae0*/  @!P5 STG.E.U8 desc[UR16][R8.64+0x21], R27 ;  /* 0x0000211b0800d986 */ /* 0x000fe2000c101110 */
[----:B------:R-:W-:-:S02]  /*4af0*/  ISETP.LT.OR P6, PT, R25, 0x1, !P2 ;  /* 0x000000011900780c */ /* 0x000fc400057c1670 */
[C---:B------:R-:W-:Y:S02]  /*4b00*/  ISETP.LT.OR P5, PT, R25.reuse, 0x1, !P1 ;  /* 0x000000011900780c */ /* 0x040fe40004fa1670 */
[----:B------:R-:W-:Y:S02]  /*4b10*/  F2FP.SATFINITE.E5M2.F32.PACK_AB_MERGE_C R59, RZ, R59, RZ ;  /* 0x0000003bff3b723e */ /* 0x000fe400048060ff */
[----:B0-----:R-:W-:Y:S02]  /*4b20*/  F2FP.SATFINITE.E5M2.F32.PACK_AB_MERGE_C R13, RZ, R60, RZ ;  /* 0x0000003cff0d723e */ /* 0x001fe400048060ff */
[----:B------:R-:W-:Y:S01]  /*4b30*/  F2FP.SATFINITE.E5M2.F32.PACK_AB_MERGE_C R57, RZ, R57, RZ ;  /* 0x00000039ff39723e */ /* 0x000fe200048060ff */
[----:B------:R-:W-:Y:S01]  /*4b40*/  @!P0 STG.E.U8 desc[UR16][R6.64+0x20], R59 ;  /* 0x0000203b06008986 */ /* 0x000fe2000c101110 */
[----:B-1----:R-:W-:Y:S02]  /*4b50*/  F2FP.SATFINITE.E5M2.F32.PACK_AB_MERGE_C R17, RZ, R58, RZ ;  /* 0x0000003aff11723e */ /* 0x002fe400048060ff */
[C---:B------:R-:W-:Y:S01]  /*4b60*/  ISETP.LT.OR P1, PT, R25.reuse, 0x9, !P1 ;  /* 0x000000091900780c */ /* 0x040fe20004f21670 */
[----:B------:R0:W-:Y:S01]  /*4b70*/  @!P3 STG.E.U8 desc[UR16][R6.64+0x21], R13 ;  /* 0x0000210d0600b986 */ /* 0x0001e2000c101110 */
[----:B------:R-:W-:-:S02]  /*4b80*/  ISETP.LT.OR P2, PT, R25, 0x9, !P2 ;  /* 0x000000091900780c */ /* 0x000fc40005741670 */
[C---:B------:R-:W-:Y:S01]  /*4b90*/  ISETP.GE.AND P3, PT, R26.reuse, 0x31, PT ;  /* 0x000000311a00780c */ /* 0x040fe20003f66270 */
[----:B------:R-:W-:Y:S01]  /*4ba0*/  @!P6 STG.E.U8 desc[UR16][R8.64+0x28], R57 ;  /* 0x000028390800e986 */ /* 0x000fe2000c101110 */
[----:B------:R-:W-:Y:S02]  /*4bb0*/  ISETP.GE.AND P0, PT, R26, 0x32, PT ;  /* 0x000000321a00780c */ /* 0x000fe40003f06270 */
[----:B------:R-:W-:Y:S01]  /*4bc0*/  F2FP.SATFINITE.E5M2.F32.PACK_AB_MERGE_C R23, RZ, R23, RZ ;  /* 0x00000017ff17723e */ /* 0x000fe200048060ff */
[----:B------:R1:W-:Y:S01]  /*4bd0*/  @!P5 STG.E.U8 desc[UR16][R8.64+0x29], R17 ;  /* 0x000029110800d986 */ /* 0x0003e2000c101110 */
[C---:B------:R-:W-:Y:S02]  /*4be0*/  ISETP.LT.OR P5, PT, R25.reuse, 0x1, !P3 ;  /* 0x000000011900780c */ /* 0x040fe40005fa1670 */
[----:B------:R-:W-:Y:S02]  /*4bf0*/  ISETP.LT.OR P6, PT, R25, 0x1, !P0 ;  /* 0x000000011900780c */ /* 0x000fe400047c1670 */
[----:B0-----:R-:W-:Y:S01]  /*4c00*/  F2FP.SATFINITE.E5M2.F32.PACK_AB_MERGE_C R13, RZ, R56, RZ ;  /* 0x00000038ff0d723e */ /* 0x001fe200048060ff */
[----:B------:R-:W-:Y:S01]  /*4c10*/  @!P2 STG.E.U8 desc[UR16][R6.64+0x28], R23 ;  /* 0x000028170600a986 */ /* 0x000fe2000c101110 */
[----:B------:R-:W-:-:S02]  /*4c20*/  F2FP.SATFINITE.E5M2.F32.PACK_AB_MERGE_C R21, RZ, R21, RZ ;  /* 0x00000015ff15723e */ /* 0x000fc400048060ff */
[C---:B------:R-:W-:Y:S01]  /*4c30*/  ISETP.GE.AND P2, PT, R26.reuse, 0x3a, PT ;  /* 0x0000003a1a00780c */ /* 0x040fe20003f46270 */
[----:B------:R0:W-:Y:S01]  /*4c40*/  @!P1 STG.E.U8 desc[UR16][R6.64+0x29], R13 ;  /* 0x0000290d06009986 */ /* 0x0001e2000c101110 */
[C---:B------:R-:W-:Y:S02]  /*4c50*/  ISETP.LT.OR P1, PT, R25.reuse, 0x9, !P3 ;  /* 0x000000091900780c */ /* 0x040fe40005f21670 */
[----:B-1----:R-:W-:Y:S01]  /*4c60*/  F2FP.SATFINITE.E5M2.F32.PACK_AB_MERGE_C R17, RZ, R22, RZ ;  /* 0x00000016ff11723e */ /* 0x002fe200048060ff */
[----:B------:R-:W-:Y:S01]  /*4c70*/  @!P5 STG.E.U8 desc[UR16][R8.64+0x30], R21 ;  /* 0x000030150800d986 */ /* 0x000fe2000c101110 */
[----:B------:R-:W-:Y:S02]  /*4c80*/  ISETP.GE.AND P3, PT, R26, 0x39, PT ;  /* 0x000000391a00780c */ /* 0x000fe40003f66270 */
[C---:B------:R-:W-:Y:S01]  /*4c90*/  ISETP.LT.OR P0, PT, R25.reuse, 0x9, !P0 ;  /* 0x000000091900780c */ /* 0x040fe20004701670 */
[----:B------:R1:W-:Y:S01]  /*4ca0*/  @!P6 STG.E.U8 desc[UR16][R8.64+0x31], R17 ;  /* 0x000031110800e986 */ /* 0x0003e2000c101110 */
[----:B------:R-:W-:-:S02]  /*4cb0*/  ISETP.LT.OR P5, PT, R25, 0x1, !P3 ;  /* 0x000000011900780c */ /* 0x000fc40005fa1670 */
[C---:B------:R-:W-:Y:S02]  /*4cc0*/  ISETP.LT.OR P6, PT, R25.reuse, 0x1, !P2 ;  /* 0x000000011900780c */ /* 0x040fe400057c1670 */
[C---:B------:R-:W-:Y:S02]  /*4cd0*/  ISETP.LT.OR P3, PT, R25.reuse, 0x9, !P3 ;  /* 0x000000091900780c */ /* 0x040fe40005f61670 */
[----:B------:R-:W-:Y:S02]  /*4ce0*/  ISETP.LT.OR P2, PT, R25, 0x9, !P2 ;  /* 0x000000091900780c */ /* 0x000fe40005741670 */
[----:B------:R-:W-:Y:S02]  /*4cf0*/  F2FP.SATFINITE.E5M2.F32.PACK_AB_MERGE_C R19, RZ, R19, RZ ;  /* 0x00000013ff13723e */ /* 0x000fe400048060ff */
[----:B0-----:R-:W-:Y:S02]  /*4d00*/  F2FP.SATFINITE.E5M2.F32.PACK_AB_MERGE_C R13, RZ, R20, RZ ;  /* 0x00000014ff0d723e */ /* 0x001fe400048060ff */
[----:B------:R-:W-:Y:S01]  /*4d10*/  F2FP.SATFINITE.E5M2.F32.PACK_AB_MERGE_C R15, RZ, R15, RZ ;  /* 0x0000000fff0f723e */ /* 0x000fe200048060ff */
[----:B------:R0:W-:Y:S01]  /*4d20*/  @!P1 STG.E.U8 desc[UR16][R6.64+0x30], R19 ;  /* 0x0000301306009986 */ /* 0x0001e2000c101110 */
[----:B-1----:R-:W-:-:S02]  /*4d30*/  F2FP.SATFINITE.E5M2.F32.PACK_AB_MERGE_C R17, RZ, R18, RZ ;  /* 0x00000012ff11723e */ /* 0x002fc400048060ff */
[----:B------:R-:W-:Y:S01]  /*4d40*/  F2FP.SATFINITE.E5M2.F32.PACK_AB_MERGE_C R11, RZ, R11, RZ ;  /* 0x0000000bff0b723e */ /* 0x000fe200048060ff */
[----:B------:R0:W-:Y:S01]  /*4d50*/  @!P0 STG.E.U8 desc[UR16][R6.64+0x31], R13 ;  /* 0x0000310d06008986 */ /* 0x0001e2000c101110 */
[----:B------:R-:W-:-:S03]  /*4d60*/  F2FP.SATFINITE.E5M2.F32.PACK_AB_MERGE_C R21, RZ, R14, RZ ;  /* 0x0000000eff15723e */ /* 0x000fc600048060ff */
[----:B------:R0:W-:Y:S04]  /*4d70*/  @!P5 STG.E.U8 desc[UR16][R8.64+0x38], R15 ;  /* 0x0000380f0800d986 */ /* 0x0001e8000c101110 */
[----:B------:R0:W-:Y:S04]  /*4d80*/  @!P6 STG.E.U8 desc[UR16][R8.64+0x39], R17 ;  /* 0x000039110800e986 */ /* 0x0001e8000c101110 */
[----:B------:R0:W-:Y:S04]  /*4d90*/  @!P3 STG.E.U8 desc[UR16][R6.64+0x38], R11 ;  /* 0x0000380b0600b986 */ /* 0x0001e8000c101110 */
[----:B------:R0:W-:Y:S02]  /*4da0*/  @!P2 STG.E.U8 desc[UR16][R6.64+0x39], R21 ;  /* 0x000039150600a986 */ /* 0x0001e4000c101110 */
.L_x_98:
[----:B------:R-:W-:Y:S05]  /*4db0*/  BSYNC B0 ;  /* 0x0000000000007941 */ /* 0x000fea0003800000 */
.L_x_32:
[----:B------:R-:W-:Y:S01]  /*4dc0*/  ULDC UR6, c[0x0][0xc] ;  /* 0x0000030000067ab9 */ /* 0x000fe20000000800 */
[----:B------:R-:W-:Y:S01]  /*4dd0*/  ULDC UR7, c[0x0][0x10] ;  /* 0x0000040000077ab9 */ /* 0x000fe20000000800 */
[----:B0-----:R-:W0:Y:S01]  /*4de0*/  LDC R9, c[0x0][0x14] ;  /* 0x00000500ff097b82 */ /* 0x001e220000000800 */
[----:B------:R-:W-:Y:S01]  /*4df0*/  UIMAD.WIDE.U32 UR6, UR6, UR7, URZ ;  /* 0x00000007060672a5 */ /* 0x000fe2000f8e003f */
[----:B------:R-:W-:Y:S02]  /*4e00*/  IMAD.MOV.U32 R6, RZ, RZ, R0 ;  /* 0x000000ffff067224 */ /* 0x000fe400078e0000 */
[----:B------:R-:W-:Y:S02]  /*4e10*/  IMAD.MOV.U32 R7, RZ, RZ, R5 ;  /* 0x000000ffff077224 */ /* 0x000fe400078e0005 */
[----:B------:R-:W-:Y:S02]  /*4e20*/  IMAD.MOV.U32 R12, RZ, RZ, -0x1 ;  /* 0xffffffffff0c7424 */ /* 0x000fe400078e00ff */
[----:B------:R-:W-:-:S02]  /*4e30*/  IMAD.MOV.U32 R69, RZ, RZ, -0x1 ;  /* 0xffffffffff457424 */ /* 0x000fc400078e00ff */
[----:B0-----:R-:W-:-:S04]  /*4e40*/  IMAD.WIDE.U32 R6, R9, UR6, R6 ;  /* 0x0000000609067c25 */ /* 0x001fc8000f8e0006 */
[----:B------:R-:W-:Y:S01]  /*4e50*/  IMAD R5, R9, UR7, RZ ;  /* 0x0000000709057c24 */ /* 0x000fe2000f8e02ff */
[----:B------:R-:W-:Y:S01]  /*4e60*/  ULDC.64 UR6, c[0x0][0x650] ;  /* 0x0001940000067ab9 */ /* 0x000fe20000000a00 */
[----:B------:R-:W-:Y:S01]  /*4e70*/  IMAD.MOV.U32 R0, RZ, RZ, R6 ;  /* 0x000000ffff007224 */ /* 0x000fe200078e0006 */
[----:B------:R-:W-:Y:S01]  /*4e80*/  ISETP.GE.U32.AND P0, PT, R6, UR6, PT ;  /* 0x0000000606007c0c */ /* 0x000fe2000bf06070 */
[----:B------:R-:W-:Y:S01]  /*4e90*/  IMAD.IADD R5, R7, 0x1, R5 ;  /* 0x0000000107057824 */ /* 0x000fe200078e0205 */
[----:B------:R-:W-:-:S04]  /*4ea0*/  PRMT R7, RZ, 0x7610, R7 ;  /* 0x00007610ff077816 */ /* 0x000fc80000000007 */
[----:B------:R-:W-:-:S13]  /*4eb0*/  ISETP.GE.U32.AND.EX P0, PT, R5, UR7, PT, P0 ;  /* 0x0000000705007c0c */ /* 0x000fda000bf06100 */
[----:B------:R-:W-:Y:S05]  /*4ec0*/  @P0 BRA `(.L_x_99) ;  /* 0x0000000400640947 */ /* 0x000fea0003800000 */
[----:B------:R-:W0:Y:S01]  /*4ed0*/  S2R R20, SR_CTAID.X ;  /* 0x0000000000147919 */ /* 0x000e220000002500 */
[----:B------:R-:W0:Y:S01]  /*4ee0*/  LDC.64 R14, c[0x0][0x628] ;  /* 0x00018a00ff0e7b82 */ /* 0x000e220000000a00 */
[----:B------:R-:W-:Y:S01]  /*4ef0*/  ULDC UR6, c[0x0][0x150] ;  /* 0x0000540000067ab9 */ /* 0x000fe20000000800 */
[----:B------:R-:W-:Y:S01]  /*4f00*/  IMAD.MOV.U32 R12, RZ, RZ, R0 ;  /* 0x000000ffff0c7224 */ /* 0x000fe200078e0000 */
[----:B------:R-:W0:Y:S01]  /*4f10*/  S2R R22, SR_CTAID.Y ;  /* 0x0000000000167919 */ /* 0x000e220000002600 */
[----:B------:R-:W-:-:S04]  /*4f20*/  IMAD.MOV.U32 R13, RZ, RZ, R5 ;  /* 0x000000ffff0d7224 */ /* 0x000fc800078e0005 */
[----:B------:R-:W0:Y:S08]  /*4f30*/  LDC R23, c[0x0][0x144] ;  /* 0x00005100ff177b82 */ /* 0x000e300000000800 */
[----:B-1234-:R-:W1:Y:S08]  /*4f40*/  LDC R16, c[0x0][0x630] ;  /* 0x00018c00ff107b82 */ /* 0x01ee700000000800 */
[----:B------:R-:W2:Y:S01]  /*4f50*/  LDC.64 R18, c[0x0][0x620] ;  /* 0x00018800ff127b82 */ /* 0x000ea20000000a00 */
[----:B0-----:R-:W-:-:S04]  /*4f60*/  ISETP.NE.U32.AND P0, PT, R14, RZ, PT ;  /* 0x000000ff0e00720c */ /* 0x001fc80003f05070 */
[----:B------:R-:W-:Y:S02]  /*4f70*/  ISETP.NE.AND.EX P0, PT, R15, RZ, PT, P0 ;  /* 0x000000ff0f00720c */ /* 0x000fe40003f05300 */
[----:B------:R-:W-:-:S05]  /*4f80*/  I2FP.F32.U32 R6, R20 ;  /* 0x0000001400067245 */ /* 0x000fca0000201000 */
[----:B------:R-:W-:-:S04]  /*4f90*/  FMUL R6, R6, UR6 ;  /* 0x0000000606067c20 */ /* 0x000fc80008400000 */
[----:B------:R0:W3:Y:S02]  /*4fa0*/  F2I.U32.TRUNC.NTZ R21, R6 ;  /* 0x0000000600157305 */ /* 0x0000e4000020f000 */
[----:B-1----:R-:W-:Y:S05]  /*4fb0*/  @!P0 BRA `(.L_x_100) ;  /* 0x0000000000288947 */ /* 0x002fea0003800000 */
[----:B------:R-:W1:Y:S02]  /*4fc0*/  LDC R7, c[0x0][0x634] ;  /* 0x00018d00ff077b82 */ /* 0x000e640000000800 */
[----:B-1----:R-:W-:-:S05]  /*4fd0*/  IADD3 R11, P0, R0, R7, RZ ;  /* 0x00000007000b7210 */ /* 0x002fca0007f1e0ff */
[----:B------:R-:W-:-:S04]  /*4fe0*/  IMAD.X R17, RZ, RZ, R5, P0 ;  /* 0x000000ffff117224 */ /* 0x000fc800000e0605 */
[----:B0-----:R-:W-:-:S04]  /*4ff0*/  IMAD.WIDE.U32 R6, R17, R14, RZ ;  /* 0x0000000e11067225 */ /* 0x001fc800078e00ff */
[----:B-----5:R-:W-:-:S04]  /*5000*/  IMAD.WIDE.U32 R8, P0, R11, R15, R6 ;  /* 0x0000000f0b087225 */ /* 0x020fc80007800006 */
[----:B------:R-:W-:-:S04]  /*5010*/  IMAD.WIDE.U32 R6, R11, R14, RZ ;  /* 0x0000000e0b067225 */ /* 0x000fc800078e00ff */
[----:B------:R-:W-:Y:S01]  /*5020*/  IMAD.X R13, RZ, RZ, RZ, P0 ;  /* 0x000000ffff0d7224 */ /* 0x000fe200000e06ff */
[----:B------:R-:W-:Y:S01]  /*5030*/  IADD3 RZ, P0, R7, R8, RZ ;  /* 0x0000000807ff7210 */ /* 0x000fe20007f1e0ff */
[----:B------:R-:W-:-:S04]  /*5040*/  IMAD.MOV.U32 R12, RZ, RZ, R9 ;  /* 0x000000ffff0c7224 */ /* 0x000fc800078e0009 */
[----:B------:R-:W-:-:S08]  /*5050*/  IMAD.WIDE.U32.X R12, R17, R15, R12, P0 ;  /* 0x0000000f110c7225 */ /* 0x000fd000000e040c */
.L_x_100:
[-CC-:B------:R-:W-:Y:S01]  /*5060*/  SHF.R.U64 R69, R12, R16.reuse, R13.reuse ;  /* 0x000000100c457219 */ /* 0x180fe2000000120d */
[----:B------:R-:W1:Y:S01]  /*5070*/  LDC.64 R28, c[0x0][0x640] ;  /* 0x00019000ff1c7b82 */ /* 0x000e620000000a00 */
[----:B0-----:R-:W-:Y:S01]  /*5080*/  SHF.R.U32.HI R6, RZ, R16, R13 ;  /* 0x00000010ff067219 */ /* 0x001fe2000001160d */
[----:B---3--:R-:W-:Y:S01]  /*5090*/  IMAD.MOV R21, RZ, RZ, -R21 ;  /* 0x000000ffff157224 */ /* 0x008fe200078e0a15 */
[----:B------:R-:W-:Y:S01]  /*50a0*/  IADD3 R9, P0, RZ, -R69, RZ ;  /* 0x80000045ff097210 */ /* 0x000fe20007f1e0ff */
[----:B------:R-:W-:Y:S01]  /*50b0*/  ULDC UR6, c[0x0][0x154] ;  /* 0x0000550000067ab9 */ /* 0x000fe20000000800 */
[----:B------:R-:W-:Y:S02]  /*50c0*/  IMAD.MOV.U32 R11, RZ, RZ, 0x1 ;  /* 0x00000001ff0b7424 */ /* 0x000fe400078e00ff */
[----:B------:R-:W-:Y:S01]  /*50d0*/  IMAD R21, R23, R21, R20 ;  /* 0x0000001517157224 */ /* 0x000fe200078e0214 */
[----:B------:R-:W0:Y:S01]  /*50e0*/  LDC R12, c[0x0][0x618] ;  /* 0x00018600ff0c7b82 */ /* 0x000e220000000800 */
[----:B------:R-:W-:-:S02]  /*50f0*/  IMAD.X R7, RZ, RZ, ~R6, P0 ;  /* 0x000000ffff077224 */ /* 0x000fc400000e0e06 */
[----:B------:R-:W-:Y:S02]  /*5100*/  IMAD.MOV.U32 R6, RZ, RZ, R0 ;  /* 0x000000ffff067224 */ /* 0x000fe400078e0000 */
[-C--:B--2--5:R-:W-:Y:S02]  /*5110*/  IMAD R8, R7, R18.reuse, RZ ;  /* 0x0000001207087224 */ /* 0x0a4fe400078e02ff */
[----:B------:R-:W-:Y:S01]  /*5120*/  IMAD.MOV.U32 R7, RZ, RZ, R5 ;  /* 0x000000ffff077224 */ /* 0x000fe200078e0005 */
[----:B------:R-:W2:Y:S01]  /*5130*/  LDC R24, c[0x0][0x608] ;  /* 0x00018200ff187b82 */ /* 0x000ea20000000800 */
[----:B------:R-:W-:-:S04]  /*5140*/  IMAD.WIDE.U32 R6, R9, R18, R6 ;  /* 0x0000001209067225 */ /* 0x000fc800078e0006 */
[----:B------:R-:W-:-:S03]  /*5150*/  IMAD R9, R9, R19, R8 ;  /* 0x0000001309097224 */ /* 0x000fc600078e0208 */
[----:B------:R-:W3:Y:S01]  /*5160*/  LDC R26, c[0x0][0x658] ;  /* 0x00019600ff1a7b82 */ /* 0x000ee20000000800 */
[----:B------:R-:W-:Y:S01]  /*5170*/  I2FP.F32.U32 R8, R22 ;  /* 0x0000001600087245 */ /* 0x000fe20000201000 */
[----:B------:R-:W-:Y:S01]  /*5180*/  IMAD.IADD R7, R7, 0x1, R9 ;  /* 0x0000000107077824 */ /* 0x000fe200078e0209 */
[----:B-1----:R-:W-:Y:S01]  /*5190*/  ISETP.NE.U32.AND P0, PT, R28, RZ, PT ;  /* 0x000000ff1c00720c */ /* 0x002fe20003f05070 */
[----:B------:R-:W-:Y:S02]  /*51a0*/  IMAD.MOV.U32 R9, RZ, RZ, -0x1 ;  /* 0xffffffffff097424 */ /* 0x000fe400078e00ff */
[----:B------:R-:W-:Y:S02]  /*51b0*/  FMUL R8, R8, UR6 ;  /* 0x0000000608087c20 */ /* 0x000fe40008400000 */
[----:B------:R-:W1:Y:S01]  /*51c0*/  LDC R19, c[0x0][0x148] ;  /* 0x00005200ff137b82 */ /* 0x000e620000000800 */
[----:B0-----:R-:W-:Y:S01]  /*51d0*/  SHF.R.U64 R16, R6, R12, R7 ;  /* 0x0000000c06107219 */ /* 0x001fe20000001207 */
[----:B------:R0:W4:Y:S01]  /*51e0*/  F2I.U32.TRUNC.NTZ R17, R8 ;  /* 0x0000000800117305 */ /* 0x000122000020f000 */
[----:B------:R-:W-:-:S02]  /*51f0*/  ISETP.NE.AND.EX P0, PT, R29, RZ, PT, P0 ;  /* 0x000000ff1d00720c */ /* 0x000fc40003f05300 */
[----:B------:R-:W-:-:S03]  /*5200*/  SHF.R.U32.HI R7, RZ, R12, R7 ;  /* 0x0000000cff077219 */ /* 0x000fc60000011607 */
[----:B------:R-:W0:Y:S01]  /*5210*/  LDC R20, c[0x0][0x600] ;  /* 0x00018000ff147b82 */ /* 0x000e220000000800 */
[-CC-:B--2---:R-:W-:Y:S02]  /*5220*/  SHF.R.U64 R14, R16, R24.reuse, R7.reuse ;  /* 0x00000018100e7219 */ /* 0x184fe40000001207 */
[----:B------:R-:W-:-:S05]  /*5230*/  SHF.R.U32.HI R7, RZ, R24, R7 ;  /* 0x00000018ff077219 */ /* 0x000fca0000011607 */
[----:B------:R-:W2:Y:S01]  /*5240*/  LDC R25, c[0x0][0x648] ;  /* 0x00019200ff197b82 */ /* 0x000ea20000000800 */
[-CC-:B---3--:R-:W-:Y:S02]  /*5250*/  SHF.R.U64 R18, R14, R26.reuse, R7.reuse ;  /* 0x0000001a0e127219 */ /* 0x188fe40000001207 */
[-C--:B------:R-:W-:Y:S02]  /*5260*/  SHF.L.U32 R9, R9, R26.reuse, RZ ;  /* 0x0000001a09097219 */ /* 0x080fe400000006ff */
[-C--:B------:R-:W-:Y:S01]  /*5270*/  SHF.R.U32.HI R7, RZ, R26.reuse, R7 ;  /* 0x0000001aff077219 */ /* 0x080fe20000011607 */
[----:B------:R-:W-:Y:S01]  /*5280*/  IMAD.MOV.U32 R6, RZ, RZ, R18 ;  /* 0x000000ffff067224 */ /* 0x000fe200078e0012 */
[----:B------:R-:W-:Y:S01]  /*5290*/  SHF.L.U32 R24, R11, R26, RZ ;  /* 0x0000001a0b187219 */ /* 0x000fe200000006ff */
[----:B------:R-:W3:Y:S01]  /*52a0*/  LDC R27, c[0x0][0x638] ;  /* 0x00018e00ff1b7b82 */ /* 0x000ee20000000800 */
[----:B------:R-:W-:-:S07]  /*52b0*/  LOP3.LUT R23, RZ, R9, RZ, 0x33, !PT ;  /* 0x00000009ff177212 */ /* 0x000fce00078e33ff */
[----:B------:R-:W0:Y:S01]  /*52c0*/  LDC R30, c[0x0][0x610] ;  /* 0x00018400ff1e7b82 */ /* 0x000e220000000800 */
[----:B----4-:R-:W-:Y:S05]  /*52d0*/  @!P0 BRA `(.L_x_101) ;  /* 0x0000000000288947 */ /* 0x010fea0003800000 */
[----:B------:R-:W4:Y:S02]  /*52e0*/  LDC R11, c[0x0][0x64c] ;  /* 0x00019300ff0b7b82 */ /* 0x000f240000000800 */
[----:B----4-:R-:W-:-:S05]  /*52f0*/  IADD3 R11, P0, R18, R11, RZ ;  /* 0x0000000b120b7210 */ /* 0x010fca0007f1e0ff */
[----:B------:R-:W-:-:S04]  /*5300*/  IMAD.X R15, RZ, RZ, R7, P0 ;  /* 0x000000ffff0f7224 */ /* 0x000fc800000e0607 */
[----:B------:R-:W-:-:S04]  /*5310*/  IMAD.WIDE.U32 R6, R15, R28, RZ ;  /* 0x0000001c0f067225 */ /* 0x000fc800078e00ff */
[----:B0-----:R-:W-:-:S04]  /*5320*/  IMAD.WIDE.U32 R8, P0, R11, R29, R6 ;  /* 0x0000001d0b087225 */ /* 0x001fc80007800006 */
[----:B------:R-:W-:-:S04]  /*5330*/  IMAD.WIDE.U32 R6, R11, R28, RZ ;  /* 0x0000001c0b067225 */ /* 0x000fc800078e00ff */
[----:B------:R-:W-:Y:S01]  /*5340*/  IMAD.X R13, RZ, RZ, RZ, P0 ;  /* 0x000000ffff0d7224 */ /* 0x000fe200000e06ff */
[----:B------:R-:W-:Y:S01]  /*5350*/  IADD3 RZ, P0, R7, R8, RZ ;  /* 0x0000000807ff7210 */ /* 0x000fe20007f1e0ff */
[----:B------:R-:W-:-:S04]  /*5360*/  IMAD.MOV.U32 R12, RZ, RZ, R9 ;  /* 0x000000ffff0c7224 */ /* 0x000fc800078e0009 */
[----:B------:R-:W-:-:S08]  /*5370*/  IMAD.WIDE.U32.X R6, R15, R29, R12, P0 ;  /* 0x0000001d0f067225 */ /* 0x000fd000000e040c */
.L_x_101:
[----:B--2---:R-:W-:Y:S01]  /*5380*/  SHF.R.U64 R6, R6, R25, R7 ;  /* 0x0000001906067219 */ /* 0x004fe20000001207 */
[----:B0-----:R-:W-:Y:S01]  /*5390*/  VIADD R11, R20, 0xffffffff ;  /* 0xffffffff140b7836 */ /* 0x001fe20000000000 */
[----:B------:R-:W-:Y:S01]  /*53a0*/  LOP3.LUT R9, R14, R23, RZ, 0xc0, !PT ;  /* 0x000000170e097212 */ /* 0x000fe200078ec0ff */
[----:B------:R-:W-:Y:S02]  /*53b0*/  IMAD.MOV R17, RZ, RZ, -R17 ;  /* 0x000000ffff117224 */ /* 0x000fe400078e0a11 */
[----:B------:R-:W-:Y:S02]  /*53c0*/  IMAD.MOV R7, RZ, RZ, -R6 ;  /* 0x000000ffff077224 */ /* 0x000fe400078e0a06 */
[----:B------:R-:W-:Y:S01]  /*53d0*/  IMAD R24, R24, R6, R9 ;  /* 0x0000000618187224 */ /* 0x000fe200078e0209 */
[----:B------:R-:W-:Y:S01]  /*53e0*/  LOP3.LUT R9, R16, R11, RZ, 0xc0, !PT ;  /* 0x0000000b10097212 */ /* 0x000fe200078ec0ff */
[----:B-1----:R-:W-:Y:S02]  /*53f0*/  @P4 IMAD R21, R19, R17, R22 ;  /* 0x0000001113154224 */ /* 0x002fe400078e0216 */
[----:B---3--:R-:W-:-:S02]  /*5400*/  IMAD R6, R7, R27, R18 ;  /* 0x0000001b07067224 */ /* 0x008fc400078e0212 */
[----:B------:R-:W-:Y:S02]  /*5410*/  IMAD R24, R24, R30, R21 ;  /* 0x0000001e18187224 */ /* 0x000fe400078e0215 */
[----:B------:R-:W-:Y:S02]  /*5420*/  IMAD R9, R6, R20, R9 ;  /* 0x0000001406097224 */ /* 0x000fe400078e0209 */
[----:B------:R-:W-:-:S03]  /*5430*/  IMAD.MOV.U32 R7, RZ, RZ, 0x1 ;  /* 0x00000001ff077424 */ /* 0x000fc600078e00ff */
[----:B------:R-:W-:Y:S02]  /*5440*/  SEL R12, R9, R24, !P4 ;  /* 0x00000018090c7207 */ /* 0x000fe40006000000 */
[----:B------:R-:W-:-:S07]  /*5450*/  SEL R24, R24, R9, !P4 ;  /* 0x0000000918187207 */ /* 0x000fce0006000000 */
.L_x_99:
[----:B------:R-:W-:Y:S01]  /*5460*/  LOP3.LUT P0, RZ, R7, 0xff, RZ, 0xc0, !PT ;  /* 0x000000ff07ff7812 */ /* 0x000fe2000780c0ff */
[----:B-1234-:R-:W-:-:S12]  /*5470*/  IMAD.MOV.U32 R16, RZ, RZ, R24 ;  /* 0x000000ffff107224 */ /* 0x01efd800078e0018 */
[----:B------:R-:W-:Y:S05]  /*5480*/  @P0 BRA `(.L_x_102) ;  /* 0xffffffb800e00947 */ /* 0x000fea000383ffff */
[----:B------:R-:W-:Y:S05]  /*5490*/  EXIT ;  /* 0x000000000000794d */ /* 0x000fea0003800000 */
.L_x_4:
[----:B0-----:R-:W-:Y:S01]  /*54a0*/  ULDC.64 UR4, c[0x0][0x650] ;  /* 0x0001940000047ab9 */ /* 0x001fe20000000a00 */
        /* <DEDUP_REMOVED lines=25> */
.L_x_104:
[-CC-:B------:R-:W-:Y:S01]  /*5640*/  SHF.R.U64 R16, R14, R18.reuse, R15.reuse ;  /* 0x000000120e107219 */ /* 0x180fe2000000120f */
[----:B------:R-:W0:Y:S01]  /*5650*/  LDC R22, c[0x0][0x618] ;  /* 0x00018600ff167b82 */ /* 0x000e220000000800 */
[----:B------:R-:W-:Y:S01]  /*5660*/  SHF.R.U32.HI R7, RZ, R18, R15 ;  /* 0x00000012ff077219 */ /* 0x000fe2000001160f */
[----:B------:R-:W-:Y:S01]  /*5670*/  ULDC UR4, c[0x0][0x150] ;  /* 0x0000540000047ab9 */ /* 0x000fe20000000800 */
[----:B------:R-:W-:Y:S01]  /*5680*/  IADD3 R9, P0, RZ, -R16, RZ ;  /* 0x80000010ff097210 */ /* 0x000fe20007f1e0ff */
[----:B------:R-:W-:Y:S01]  /*5690*/  IMAD.MOV.U32 R10, RZ, RZ, R0 ;  /* 0x000000ffff0a7224 */ /* 0x000fe200078e0000 */
[----:B------:R-:W-:Y:S01]  /*56a0*/  I2FP.F32.U32 R12, R6 ;  /* 0x00000006000c7245 */ /* 0x000fe20000201000 */
[----:B------:R-:W-:Y:S02]  /*56b0*/  IMAD.MOV.U32 R11, RZ, RZ, R5 ;  /* 0x000000ffff0b7224 */ /* 0x000fe400078e0005 */
[----:B------:R-:W1:Y:S01]  /*56c0*/  LDC.64 R24, c[0x0][0x640] ;  /* 0x00019000ff187b82 */ /* 0x000e620000000a00 */
[----:B------:R-:W-:-:S02]  /*56d0*/  IMAD.X R7, RZ, RZ, ~R7, P0 ;  /* 0x000000ffff077224 */ /* 0x000fc400000e0e07 */
[----:B------:R-:W-:Y:S01]  /*56e0*/  FMUL R13, R12, UR4 ;  /* 0x000000040c0d7c20 */ /* 0x000fe20008400000 */
[----:B------:R-:W-:Y:S01]  /*56f0*/  IMAD.WIDE.U32 R10, R9, R20, R10 ;  /* 0x00000014090a7225 */ /* 0x000fe200078e000a */
[----:B------:R-:W-:-:S03]  /*5700*/  ULDC UR4, c[0x0][0x154] ;  /* 0x0000550000047ab9 */ /* 0x000fc60000000800 */
[----:B------:R-:W-:Y:S01]  /*5710*/  IMAD R12, R7, R20, RZ ;  /* 0x00000014070c7224 */ /* 0x000fe200078e02ff */
[----:B------:R-:W2:Y:S01]  /*5720*/  LDC R15, c[0x0][0x144] ;  /* 0x00005100ff0f7b82 */ /* 0x000ea20000000800 */
[----:B------:R-:W3:Y:S02]  /*5730*/  F2I.U32.TRUNC.NTZ R13, R13 ;  /* 0x0000000d000d7305 */ /* 0x000ee4000020f000 */
[----:B------:R-:W-:Y:S02]  /*5740*/  IMAD R7, R9, R21, R12 ;  /* 0x0000001509077224 */ /* 0x000fe400078e020c */
[----:B------:R-:W-:Y:S02]  /*5750*/  IMAD.MOV.U32 R12, RZ, RZ, 0x1 ;  /* 0x00000001ff0c7424 */ /* 0x000fe400078e00ff */
[----:B------:R-:W-:Y:S01]  /*5760*/  IMAD.IADD R7, R11, 0x1, R7 ;  /* 0x000000010b077824 */ /* 0x000fe200078e0207 */
[----:B------:R-:W4:Y:S04]  /*5770*/  LDC R18, c[0x0][0x608] ;  /* 0x00018200ff127b82 */ /* 0x000f280000000800 */
[----:B0-----:R-:W-:-:S02]  /*5780*/  SHF.R.U64 R14, R10, R22, R7 ;  /* 0x000000160a0e7219 */ /* 0x001fc40000001207 */
[----:B------:R-:W-:Y:S02]  /*5790*/  I2FP.F32.U32 R10, R8 ;  /* 0x00000008000a7245 */ /* 0x000fe40000201000 */
[----:B------:R-:W0:Y:S01]  /*57a0*/  LDC R23, c[0x0][0x658] ;  /* 0x00019600ff177b82 */ /* 0x000e220000000800 */
[----:B-1----:R-:W-:Y:S01]  /*57b0*/  ISETP.NE.U32.AND P0, PT, R24, RZ, PT ;  /* 0x000000ff1800720c */ /* 0x002fe20003f05070 */
[----:B---3--:R-:W-:Y:S01]  /*57c0*/  IMAD.MOV R9, RZ, RZ, -R13 ;  /* 0x000000ffff097224 */ /* 0x008fe200078e0a0d */
[----:B------:R-:W-:Y:S01]  /*57d0*/  SHF.R.U32.HI R7, RZ, R22, R7 ;  /* 0x00000016ff077219 */ /* 0x000fe20000011607 */
[----:B------:R-:W-:Y:S01]  /*57e0*/  FMUL R10, R10, UR4 ;  /* 0x000000040a0a7c20 */ /* 0x000fe20008400000 */
[----:B------:R-:W-:-:S03]  /*57f0*/  ISETP.NE.AND.EX P0, PT, R25, RZ, PT, P0 ;  /* 0x000000ff1900720c */ /* 0x000fc60003f05300 */
[----:B------:R-:W1:Y:S01]  /*5800*/  LDC R21, c[0x0][0x148] ;  /* 0x00005200ff157b82 */ /* 0x000e620000000800 */
[----:B--2---:R-:W-:Y:S01]  /*5810*/  IMAD R22, R15, R9, R6 ;  /* 0x000000090f167224 */ /* 0x004fe200078e0206 */
[----:B------:R2:W3:Y:S06]  /*5820*/  F2I.U32.TRUNC.NTZ R19, R10 ;  /* 0x0000000a00137305 */ /* 0x0004ec000020f000 */
[----:B------:R-:W1:Y:S01]  /*5830*/  LDC R20, c[0x0][0x600] ;  /* 0x00018000ff147b82 */ /* 0x000e620000000800 */
[-CC-:B----4-:R-:W-:Y:S02]  /*5840*/  SHF.R.U64 R17, R14, R18.reuse, R7.reuse ;  /* 0x000000120e117219 */ /* 0x190fe40000001207 */
[----:B------:R-:W-:Y:S01]  /*5850*/  SHF.R.U32.HI R6, RZ, R18, R7 ;  /* 0x00000012ff067219 */ /* 0x000fe20000011607 */
[----:B------:R-:W-:-:S04]  /*5860*/  IMAD.MOV.U32 R18, RZ, RZ, -0x1 ;  /* 0xffffffffff127424 */ /* 0x000fc800078e00ff */
[----:B------:R-:W4:Y:S01]  /*5870*/  LDC R26, c[0x0][0x648] ;  /* 0x00019200ff1a7b82 */ /* 0x000f220000000800 */
[-C--:B0-----:R-:W-:Y:S02]  /*5880*/  SHF.L.U32 R9, R18, R23.reuse, RZ ;  /* 0x0000001712097219 */ /* 0x081fe400000006ff */
[-CC-:B------:R-:W-:Y:S02]  /*5890*/  SHF.R.U64 R18, R17, R23.reuse, R6.reuse ;  /* 0x0000001711127219 */ /* 0x180fe40000001206 */
[-C--:B------:R-:W-:Y:S02]  /*58a0*/  SHF.R.U32.HI R7, RZ, R23.reuse, R6 ;  /* 0x00000017ff077219 */ /* 0x080fe40000011606 */
[----:B------:R-:W-:Y:S01]  /*58b0*/  SHF.L.U32 R23, R12, R23, RZ ;  /* 0x000000170c177219 */ /* 0x000fe200000006ff */
[----:B------:R-:W0:Y:S01]  /*58c0*/  LDC R27, c[0x0][0x638] ;  /* 0x00018e00ff1b7b82 */ /* 0x000e220000000800 */
[----:B------:R-:W-:Y:S01]  /*58d0*/  LOP3.LUT R28, RZ, R9, RZ, 0x33, !PT ;  /* 0x00000009ff1c7212 */ /* 0x000fe200078e33ff */
[----:B------:R-:W-:-:S06]  /*58e0*/  IMAD.MOV.U32 R6, RZ, RZ, R18 ;  /* 0x000000ffff067224 */ /* 0x000fcc00078e0012 */
[----:B------:R-:W0:Y:S01]  /*58f0*/  LDC R29, c[0x0][0x610] ;  /* 0x00018400ff1d7b82 */ /* 0x000e220000000800 */
[----:B--23--:R-:W-:Y:S05]  /*5900*/  @!P0 BRA `(.L_x_105) ;  /* 0x0000000000288947 */ /* 0x00cfea0003800000 */
[----:B------:R-:W2:Y:S02]  /*5910*/  LDC R9, c[0x0][0x64c] ;  /* 0x00019300ff097b82 */ /* 0x000ea40000000800 */
[----:B--2---:R-:W-:-:S05]  /*5920*/  IADD3 R9, P0, R18, R9, RZ ;  /* 0x0000000912097210 */ /* 0x004fca0007f1e0ff */
        /* <DEDUP_REMOVED lines=8> */
.L_x_105:
[----:B----4-:R-:W-:Y:S01]  /*59b0*/  SHF.R.U64 R7, R6, R26, R7 ;  /* 0x0000001a06077219 */ /* 0x010fe20000001207 */
[----:B-1----:R-:W-:Y:S01]  /*59c0*/  VIADD R11, R20, 0xffffffff ;  /* 0xffffffff140b7836 */ /* 0x002fe20000000000 */
[----:B------:R-:W-:Y:S01]  /*59d0*/  LOP3.LUT R6, R17, R28, RZ, 0xc0, !PT ;  /* 0x0000001c11067212 */ /* 0x000fe200078ec0ff */
[----:B------:R-:W-:Y:S02]  /*59e0*/  IMAD.MOV R19, RZ, RZ, -R19 ;  /* 0x000000ffff137224 */ /* 0x000fe400078e0a13 */
[----:B------:R-:W-:Y:S01]  /*59f0*/  IMAD.MOV R9, RZ, RZ, -R7 ;  /* 0x000000ffff097224 */ /* 0x000fe200078e0a07 */
[----:B------:R-:W-:Y:S01]  /*5a00*/  LOP3.LUT R11, R14, R11, RZ, 0xc0, !PT ;  /* 0x0000000b0e0b7212 */ /* 0x000fe200078ec0ff */
[----:B------:R-:W-:Y:S02]  /*5a10*/  @P4 IMAD R22, R21, R19, R8 ;  /* 0x0000001315164224 */ /* 0x000fe400078e0208 */
[----:B------:R-:W-:Y:S02]  /*5a20*/  IMAD R7, R23, R7, R6 ;  /* 0x0000000717077224 */ /* 0x000fe400078e0206 */
[----:B0-----:R-:W-:-:S02]  /*5a30*/  IMAD R6, R9, R27, R18 ;  /* 0x0000001b09067224 */ /* 0x001fc400078e0212 */
[----:B------:R-:W-:Y:S02]  /*5a40*/  IMAD R14, R7, R29, R22 ;  /* 0x0000001d070e7224 */ /* 0x000fe400078e0216 */
[----:B------:R-:W-:Y:S02]  /*5a50*/  IMAD R7, R6, R20, R11 ;  /* 0x0000001406077224 */ /* 0x000fe400078e020b */
[----:B------:R-:W-:Y:S02]  /*5a60*/  IMAD.MOV.U32 R10, RZ, RZ, 0x1 ;  /* 0x00000001ff0a7424 */ /* 0x000fe400078e00ff */
[----:B------:R-:W-:Y:S01]  /*5a70*/  IMAD.MOV.U32 R9, RZ, RZ, R16 ;  /* 0x000000ffff097224 */ /* 0x000fe200078e0010 */
[----:B------:R-:W-:Y:S02]  /*5a80*/  SEL R17, R7, R14, !P4 ;  /* 0x0000000e07117207 */ /* 0x000fe40006000000 */
[----:B------:R-:W-:-:S07]  /*5a90*/  SEL R14, R14, R7, !P4 ;  /* 0x000000070e0e7207 */ /* 0x000fce0006000000 */
.L_x_103:
[----:B------:R-:W-:-:S08]  /*5aa0*/  NOP ;  /* 0x0000000000007918 */ /* 0x000fd00000000000 */
[----:B------:R-:W0:-:S00]  /*5ab0*/  USETMAXREG.DEALLOC.CTAPOOL 0x28 ;  /* 0x00000028000079c8 */ /* 0x000e0000080e0500 */
[----:B0-----:R-:W-:-:S13]  /*5ac0*/  ISETP.NE.AND P0, PT, R3, RZ, PT ;  /* 0x000000ff0300720c */ /* 0x001fda0003f05270 */
[----:B------:R-:W-:Y:S05]  /*5ad0*/  @P0 EXIT ;  /* 0x000000000000094d */ /* 0x000fea0003800000 */
[----:B------:R-:W-:Y:S01]  /*5ae0*/  LOP3.LUT P0, RZ, R10, 0xff, RZ, 0xc0, !PT ;  /* 0x000000ff0aff7812 */ /* 0x000fe2000780c0ff */
[----:B------:R-:W-:Y:S02]  /*5af0*/  IMAD.MOV.U32 R10, RZ, RZ, 0x1 ;  /* 0x00000001ff0a7424 */ /* 0x000fe400078e00ff */
[----:B------:R-:W-:-:S10]  /*5b00*/  IMAD.MOV.U32 R13, RZ, RZ, RZ ;  /* 0x000000ffff0d7224 */ /* 0x000fd400078e00ff */
[----:B------:R-:W-:Y:S05]  /*5b10*/  @!P0 BRA `(.L_x_106) ;  /* 0x0000000c00388947 */ /* 0x000fea0003800000 */
[----:B------:R-:W0:Y:S01]  /*5b20*/  LDC R3, c[0x0][0x28c] ;  /* 0x0000a300ff037b82 */ /* 0x000e220000000800 */
[----:B------:R-:W-:Y:S01]  /*5b30*/  ULDC UR5, c[0x0][0x600] ;  /* 0x0001800000057ab9 */ /* 0x000fe20000000800 */
[----:B------:R-:W-:Y:S01]  /*5b40*/  ULDC UR4, c[0x0][0xc] ;  /* 0x0000030000047ab9 */ /* 0x000fe20000000800 */
[----:B------:R-:W-:Y:S01]  /*5b50*/  UIADD3 UR16, UR5, -0x1, URZ ;  /* 0xffffffff05107890 */ /* 0x000fe2000fffe03f */
[C---:B------:R-:W-:Y:S01]  /*5b60*/  LOP3.LUT P2, RZ, R2.reuse, 0x7f, RZ, 0xc0, !PT ;  /* 0x0000007f02ff7812 */ /* 0x040fe2000784c0ff */
[----:B------:R-:W-:Y:S01]  /*5b70*/  ULDC UR6, c[0x0][0x658] ;  /* 0x0001960000067ab9 */ /* 0x000fe20000000800 */
[----:B------:R-:W-:Y:S01]  /*5b80*/  ULDC UR5, c[0x0][0x10] ;  /* 0x0000040000057ab9 */ /* 0x000fe20000000800 */
[----:B------:R-:W-:Y:S01]  /*5b90*/  UMOV UR7, 0xffffffff ;  /* 0xffffffff00077882 */ /* 0x000fe20000000000 */
[----:B------:R-:W-:Y:S01]  /*5ba0*/  UMOV UR8, 0x1 ;  /* 0x0000000100087882 */ /* 0x000fe20000000000 */
[----:B------:R-:W-:Y:S01]  /*5bb0*/  UIMAD.WIDE.U32 UR4, UR4, UR5, URZ ;  /* 0x00000005040472a5 */ /* 0x000fe2000f8e003f */
[----:B------:R-:W-:Y:S01]  /*5bc0*/  LOP3.LUT P0, RZ, R2, 0x1f, RZ, 0xc0, !PT ;  /* 0x0000001f02ff7812 */ /* 0x000fe2000780c0ff */
[----:B------:R-:W-:Y:S01]  /*5bd0*/  USHF.L.U32 UR7, UR7, UR6, URZ ;  /* 0x0000000607077299 */ /* 0x000fe2000800063f */
[----:B------:R-:W-:Y:S01]  /*5be0*/  BSSY B0, `(.L_x_106) ;  /* 0x00000c1000007945 */ /* 0x000fe20003800000 */
[----:B------:R-:W-:Y:S01]  /*5bf0*/  USHF.L.U32 UR18, UR8, UR6, URZ ;  /* 0x0000000608127299 */ /* 0x000fe2000800063f */
[----:B------:R-:W-:Y:S01]  /*5c00*/  IMAD.MOV.U32 R15, RZ, RZ, 0x1 ;  /* 0x00000001ff0f7424 */ /* 0x000fe200078e00ff */
[----:B------:R-:W-:Y:S01]  /*5c10*/  LOP3.LUT R16, R4, 0x2, RZ, 0xfc, !PT ;  /* 0x0000000204107812 */ /* 0x000fe200078efcff */
[----:B------:R-:W-:Y:S01]  /*5c20*/  ULDC UR6, c[0x0][0x14] ;  /* 0x0000050000067ab9 */ /* 0x000fe20000000800 */
[----:B------:R-:W-:Y:S01]  /*5c30*/  PLOP3.LUT P0, PT, P0, P2, PT, 0x8a, 0x0 ;  /* 0x000000000000781c */ /* 0x000fe20000705172 */
[----:B------:R-:W-:Y:S01]  /*5c40*/  UIMAD.WIDE.U32 UR20, UR4, UR6, URZ ;  /* 0x00000006041472a5 */ /* 0x000fe2000f8e003f */
[----:B------:R-:W-:Y:S01]  /*5c50*/  IMAD.MOV.U32 R10, RZ, RZ, 0x1 ;  /* 0x00000001ff0a7424 */ /* 0x000fe200078e00ff */
[----:B------:R-:W-:Y:S01]  /*5c60*/  UIMAD UR13, UR5, UR6, URZ ;  /* 0x00000006050d72a4 */ /* 0x000fe2000f8e023f */
[----:B------:R-:W-:Y:S01]  /*5c70*/  IMAD.MOV.U32 R13, RZ, RZ, RZ ;  /* 0x000000ffff0d7224 */ /* 0x000fe200078e00ff */
[----:B------:R-:W-:Y:S01]  /*5c80*/  ULOP3.LUT UR17, URZ, UR7, URZ, 0x33, !UPT ;  /* 0x000000073f117292 */ /* 0x000fe2000f8e333f */
[----:B0-----:R-:W-:Y:S01]  /*5c90*/  VIADD R3, R3, 0x7f ;  /* 0x0000007f03037836 */ /* 0x001fe20000000000 */
[----:B------:R-:W-:Y:S01]  /*5ca0*/  UIADD3 UR13, UR21, UR13, URZ ;  /* 0x0000000d150d7290 */ /* 0x000fe2000fffe03f */
[----:B------:R-:W-:-:S03]  /*5cb0*/  ULDC.64 UR22, c[0x0][0x198] ;  /* 0x0000660000167ab9 */ /* 0x000fc60000000a00 */
[----:B------:R-:W-:-:S04]  /*5cc0*/  SHF.R.S32.HI R6, RZ, 0x1f, R3 ;  /* 0x0000001fff067819 */ /* 0x000fc80000011403 */
[----:B------:R-:W-:-:S04]  /*5cd0*/  LEA.HI R6, R6, R3, RZ, 0x7 ;  /* 0x0000000306067211 */ /* 0x000fc800078f38ff */
[----:B------:R-:W-:-:S05]  /*5ce0*/  SHF.R.S32.HI R12, RZ, 0x7, R6 ;  /* 0x00000007ff0c7819 */ /* 0x000fca0000011406 */
[----:B------:R-:W-:-:S07]  /*5cf0*/  VIADD R11, R12, 0x1 ;  /* 0x000000010c0b7836 */ /* 0x000fce0000000000 */
.L_x_118:
[----:B------:R-:W-:-:S03]  /*5d00*/  UMOV UR4, 0xffffffff ;  /* 0xffffffff00047882 */ /* 0x000fc60000000000 */
[----:B------:R-:W-:Y:S05]  /*5d10*/  BRA.DIV UR4, `(.L_x_107) ;  /* 0x00000012045c7947 */ /* 0x000fea000b800000 */
[----:B------:R-:W-:-:S13]  /*5d20*/  ELECT P1, URZ, PT ;  /* 0x00000000003f782f */ /* 0x000fda0003820000 */
.L_x_134:
[----:B------:R-:W0:Y:S01]  /*5d30*/  LDC R2, c[0x0][0x28c] ;  /* 0x0000a300ff027b82 */ /* 0x000e220000000800 */
[----:B------:R-:W-:Y:S01]  /*5d40*/  BSSY B1, `(.L_x_108) ;  /* 0x0000037000017945 */ /* 0x000fe20003800000 */
[----:B0-----:R-:W-:-:S13]  /*5d50*/  ISETP.LT.OR P1, PT, R2, 0x1, !P1 ;  /* 0x000000010200780c */ /* 0x001fda0004f21670 */
[----:B------:R-:W-:Y:S05]  /*5d60*/  @P1 BRA `(.L_x_109) ;  /* 0x0000000000d01947 */ /* 0x000fea0003800000 */
[----:B------:R-:W-:Y:S02]  /*5d70*/  IMAD.SHL.U32 R17, R17, 0x40, RZ ;  /* 0x0000004011117824 */ /* 0x000fe400078e00ff */
[----:B------:R-:W-:Y:S02]  /*5d80*/  IMAD.SHL.U32 R14, R14, 0x80, RZ ;  /* 0x000000800e0e7824 */ /* 0x000fe400078e00ff */
[----:B------:R-:W-:Y:S02]  /*5d90*/  IMAD.MOV.U32 R20, RZ, RZ, RZ ;  /* 0x000000ffff147224 */ /* 0x000fe400078e00ff */
[----:B------:R-:W-:Y:S02]  /*5da0*/  IMAD.MOV.U32 R2, RZ, RZ, R11 ;  /* 0x000000ffff027224 */ /* 0x000fe400078e000b */
[----:B------:R-:W-:Y:S02]  /*5db0*/  IMAD.MOV.U32 R3, RZ, RZ, R10 ;  /* 0x000000ffff037224 */ /* 0x000fe400078e000a */
[----:B------:R-:W-:-:S07]  /*5dc0*/  IMAD.MOV.U32 R6, RZ, RZ, R13 ;  /* 0x000000ffff067224 */ /* 0x000fce00078e000d */
.L_x_113:
[----:B------:R-:W0:Y:S01]  /*5dd0*/  S2R R8, SR_CgaCtaId ;  /* 0x0000000000087919 */ /* 0x000e220000008800 */
[----:B------:R-:W-:-:S04]  /*5de0*/  MOV R7, 0x400 ;  /* 0x0000040000077802 */ /* 0x000fc80000000f00 */
[----:B0-----:R-:W-:Y:S02]  /*5df0*/  LEA R19, R8, R7, 0x18 ;  /* 0x0000000708137211 */ /* 0x001fe400078ec0ff */
[----:B------:R-:W-:Y:S01]  /*5e00*/  SHF.L.U32 R7, R3, 0x1f, RZ ;  /* 0x0000001f03077819 */ /* 0x000fe200000006ff */
[----:B------:R-:W0:Y:S02]  /*5e10*/  @!P2 LDC R8, c[0x0][0x500] ;  /* 0x00014000ff08ab82 */ /* 0x000e240000000800 */
[----:B------:R-:W-:-:S04]  /*5e20*/  IMAD R18, R6, 0x8, R19 ;  /* 0x0000000806127824 */ /* 0x000fc800078e0213 */
[----:B------:R-:W1:Y:S02]  /*5e30*/  SYNCS.PHASECHK.TRANS64.TRYWAIT P1, [R18+URZ+0x48], R7 ;  /* 0x00004807120075a7 */ /* 0x000e64000802017f */
[----:B-1----:R-:W-:Y:S05]  /*5e40*/  @!P1 BRA `(.L_x_110) ;  /* 0x0000001000309947 */ /* 0x002fea0003800000 */
.L_x_135:
[----:B-1----:R-:W-:Y:S01]  /*5e50*/  PRMT R7, R16, 0x9910, RZ ;  /* 0x0000991010077816 */ /* 0x002fe200000000ff */
[----:B0-----:R0:W-:Y:S03]  /*5e60*/  @!P2 SYNCS.ARRIVE.TRANS64 RZ, [R18+URZ], R8 ;  /* 0x0000000812ffa9a7 */ /* 0x0011e6000800003f */
[----:B------:R-:W-:-:S13]  /*5e70*/  ISETP.NE.AND P1, PT, R7, 0x2, PT ;  /* 0x000000020700780c */ /* 0x000fda0003f25270 */
[----:B0-----:R-:W-:Y:S05]  /*5e80*/  @P1 BRA `(.L_x_111) ;  /* 0x0000000000041947 */ /* 0x001fea0003800000 */
[----:B------:R-:W-:Y:S01]  /*5e90*/  BPT.TRAP 0x1 ;  /* 0x000000040000795c */ /* 0x000fe20000300000 */
.L_x_111:
[----:B------:R-:W-:Y:S05]  /*5ea0*/  @P0 BRA `(.L_x_112) ;  /* 0x0000000000040947 */ /* 0x000fea0003800000 */
[----:B------:R-:W-:Y:S01]  /*5eb0*/  BPT.TRAP 0x1 ;  /* 0x000000040000795c */ /* 0x000fe20000300000 */
.L_x_112:
[--C-:B------:R-:W-:Y:S01]  /*5ec0*/  IMAD R7, R6, 0x4000, R19.reuse ;  /* 0x0000400006077824 */ /* 0x100fe200078e0213 */
[----:B------:R-:W-:Y:S01]  /*5ed0*/  R2UR UR9, R18 ;  /* 0x00000000120972ca */ /* 0x000fe200000e0000 */
[----:B------:R-:W-:Y:S01]  /*5ee0*/  IMAD R19, R6, 0x2000, R19 ;  /* 0x0000200006137824 */ /* 0x000fe200078e0213 */
[----:B------:R-:W-:Y:S01]  /*5ef0*/  UIADD3 UR4, UP0, UR22, 0xf0, URZ ;  /* 0x000000f016047890 */ /* 0x000fe2000ff1e03f */
[----:B------:R-:W-:Y:S01]  /*5f00*/  VIADD R2, R2, 0xffffffff ;  /* 0xffffffff02027836 */ /* 0x000fe20000000000 */
[----:B------:R-:W-:Y:S01]  /*5f10*/  R2UR UR5, R7 ;  /* 0x00000000070572ca */ /* 0x000fe200000e0000 */
[----:B------:R-:W-:Y:S01]  /*5f20*/  UIADD3 UR24, UP1, UR22, 0x1f0, URZ ;  /* 0x000001f016187890 */ /* 0x000fe2000ff3e03f */
[----:B------:R-:W-:Y:S01]  /*5f30*/  R2UR UR8, R19 ;  /* 0x00000000130872ca */ /* 0x000fe200000e0000 */
[----:B------:R-:W-:Y:S01]  /*5f40*/  VIADD R6, R6, 0x1 ;  /* 0x0000000106067836 */ /* 0x000fe20000000000 */
[----:B------:R-:W-:Y:S01]  /*5f50*/  R2UR UR11, R14 ;  /* 0x000000000e0b72ca */ /* 0x000fe200000e0000 */
[----:B------:R-:W-:Y:S01]  /*5f60*/  UIADD3.X UR25, URZ, UR23, URZ, UP1, !UPT ;  /* 0x000000173f197290 */ /* 0x000fe20008ffe43f */
[C---:B------:R-:W-:Y:S01]  /*5f70*/  R2UR UR10, R20.reuse ;  /* 0x00000000140a72ca */ /* 0x040fe200000e0000 */
[----:B------:R-:W-:Y:S01]  /*5f80*/  UMOV UR6, 0x0 ;  /* 0x0000000000067882 */ /* 0x000fe20000000000 */
[----:B------:R-:W-:Y:S01]  /*5f90*/  R2UR UR12, R9 ;  /* 0x00000000090c72ca */ /* 0x000fe200000e0000 */
[----:B------:R-:W-:Y:S01]  /*5fa0*/  UMOV UR7, 0x10000000 ;  /* 0x1000000000077882 */ /* 0x000fe20000000000 */
[----:B------:R-:W-:Y:S01]  /*5fb0*/  R2UR UR19, R17 ;  /* 0x00000000111372ca */ /* 0x000fe200000e0000 */
[----:B------:R-:W-:Y:S01]  /*5fc0*/  VIADD R20, R20, 0x80 ;  /* 0x0000008014147836 */ /* 0x000fe20000000000 */
[----:B------:R-:W-:Y:S01]  /*5fd0*/  ISETP.GT.AND P3, PT, R2, 0x1, PT ;  /* 0x000000010200780c */ /* 0x000fe20003f64270 */
[----:B------:R-:W-:Y:S01]  /*5fe0*/  UIADD3 UR14, UR5, 0x180, URZ ;  /* 0x00000180050e7890 */ /* 0x000fe2000fffe03f */
[----:B------:R-:W-:Y:S01]  /*5ff0*/  ISETP.NE.AND P1, PT, R6, 0x9, PT ;  /* 0x000000090600780c */ /* 0x000fe20003f25270 */
[----:B------:R-:W-:-:S02]  /*6000*/  UIADD3.X UR5, URZ, UR23, URZ, UP0, !UPT ;  /* 0x000000173f057290 */ /* 0x000fc400087fe43f */
[----:B------:R-:W-:Y:S01]  /*6010*/  UIADD3 UR15, UR8, 0x24180, URZ ;  /* 0x00024180080f7890 */ /* 0x000fe2000fffe03f */
[----:B------:R-:W-:Y:S02]  /*6020*/  SEL R8, RZ, 0x1, P1 ;  /* 0x00000001ff087807 */ /* 0x000fe40000800000 */
[----:B------:R-:W-:Y:S01]  /*6030*/  UMOV UR8, UR14 ;  /* 0x0000000e00087c82 */ /* 0x000fe20008000000 */
[----:B------:R-:W-:Y:S02]  /*6040*/  SEL R6, R6, RZ, P1 ;  /* 0x000000ff06067207 */ /* 0x000fe40000800000 */
[----:B------:R-:W-:Y:S01]  /*6050*/  LOP3.LUT R3, R3, R8, RZ, 0x3c, !PT ;  /* 0x0000000803037212 */ /* 0x000fe200078e3cff */
[----:B------:R0:W-:Y:S02]  /*6060*/  UTMALDG.3D [UR8], [UR4], desc[UR6] ;  /* 0x00000608040075b4 */ /* 0x0001e40008011000 */
[----:B0-----:R-:W-:Y:S01]  /*6070*/  UMOV UR8, UR15 ;  /* 0x0000000f00087c82 */ /* 0x001fe20008000000 */
[----:B------:R-:W-:-:S02]  /*6080*/  UMOV UR11, UR19 ;  /* 0x00000013000b7c82 */ /* 0x000fc40008000000 */
[----:B------:R0:W-:Y:S02]  /*6090*/  UTMALDG.3D [UR8], [UR24], desc[UR6] ;  /* 0x00000608180075b4 */ /* 0x0001e40008011000 */
[----:B0-----:R-:W-:Y:S05]  /*60a0*/  @P3 BRA `(.L_x_113) ;  /* 0xfffffffc00483947 */ /* 0x001fea000383ffff */
.L_x_109:
[----:B------:R-:W-:Y:S05]  /*60b0*/  BSYNC B1 ;  /* 0x0000000000017941 */ /* 0x000fea0003800000 */
.L_x_108:
[----:B------:R-:W-:Y:S01]  /*60c0*/  LOP3.LUT P3, RZ, R15, 0xff, RZ, 0xc0, !PT ;  /* 0x000000ff0fff7812 */ /* 0x000fe2000786c0ff */
[----:B------:R-:W-:Y:S01]  /*60d0*/  IMAD.IADD R6, R12, 0x1, R13 ;  /* 0x000000010c067824 */ /* 0x000fe200078e020d */
[----:B------:R-:W-:Y:S01]  /*60e0*/  IADD3 R0, P5, R0, UR20, RZ ;  /* 0x0000001400007c10 */ /* 0x000fe2000ffbe0ff */
[----:B------:R-:W-:Y:S01]  /*60f0*/  ULDC.64 UR4, c[0x0][0x650] ;  /* 0x0001940000047ab9 */ /* 0x000fe20000000a00 */
[----:B------:R-:W-:Y:S01]  /*6100*/  BSSY B1, `(.L_x_114) ;  /* 0x000006c000017945 */ /* 0x000fe20003800000 */
[----:B------:R-:W-:Y:S01]  /*6110*/  IMAD.MOV.U32 R14, RZ, RZ, -0x1 ;  /* 0xffffffffff0e7424 */ /* 0x000fe200078e00ff */
[----:B------:R-:W-:Y:S01]  /*6120*/  ISETP.GT.U32.AND P1, PT, R6, 0x8, PT ;  /* 0x000000080600780c */ /* 0x000fe20003f24070 */
[----:B------:R-:W-:Y:S01]  /*6130*/  IMAD.MOV.U32 R17, RZ, RZ, -0x1 ;  /* 0xffffffffff117424 */ /* 0x000fe200078e00ff */
[----:B------:R-:W-:Y:S01]  /*6140*/  IADD3.X R5, R5, UR13, RZ, P5, !PT ;  /* 0x0000000d05057c10 */ /* 0x000fe2000affe4ff */
[----:B------:R-:W-:Y:S01]  /*6150*/  IMAD.MOV.U32 R9, RZ, RZ, -0x1 ;  /* 0xffffffffff097424 */ /* 0x000fe200078e00ff */
[----:B------:R-:W-:-:S02]  /*6160*/  ISETP.LT.U32.AND P1, PT, R12, 0x9, P1 ;  /* 0x000000090c00780c */ /* 0x000fc40000f21070 */
[----:B------:R-:W-:Y:S01]  /*6170*/  PRMT R15, RZ, 0x7610, R15 ;  /* 0x00007610ff0f7816 */ /* 0x000fe2000000000f */
[----:B------:R-:W0:Y:S01]  /*6180*/  @P3 S2R R3, SR_CgaCtaId ;  /* 0x0000000000033919 */ /* 0x000e220000008800 */
[----:B------:R-:W-:-:S04]  /*6190*/  @P3 MOV R2, 0x400 ;  /* 0x0000040000023802 */ /* 0x000fc80000000f00 */
[----:B0-----:R-:W-:Y:S01]  /*61a0*/  @P3 LEA R7, R3, R2, 0x18 ;  /* 0x0000000203073211 */ /* 0x001fe200078ec0ff */
[----:B------:R-:W-:-:S03]  /*61b0*/  IMAD.WIDE.U32 R2, R6, 0x38e38e39, RZ ;  /* 0x38e38e3906027825 */ /* 0x000fc600078e00ff */
[----:B------:R0:W-:Y:S01]  /*61c0*/  @P3 SYNCS.ARRIVE.TRANS64.A1T0 RZ, [R7+URZ+0xa8], RZ ;  /* 0x0000a8ff07ff39a7 */ /* 0x0001e2000810003f */
[----:B------:R-:W-:Y:S02]  /*61d0*/  ISETP.GE.U32.AND P3, PT, R12, 0x9, PT ;  /* 0x000000090c00780c */ /* 0x000fe40003f66070 */
[----:B------:R-:W-:Y:S02]  /*61e0*/  PRMT R2, RZ, 0x7610, R2 ;  /* 0x00007610ff027816 */ /* 0x000fe40000000002 */
[----:B0-----:R-:W-:Y:S02]  /*61f0*/  SHF.R.U32.HI R7, RZ, 0x1, R3 ;  /* 0x00000001ff077819 */ /* 0x001fe40000011603 */
[----:B------:R-:W-:Y:S02]  /*6200*/  SEL R3, RZ, 0x1, !P1 ;  /* 0x00000001ff037807 */ /* 0x000fe40004800000 */
[----:B------:R-:W-:Y:S01]  /*6210*/  ISETP.GE.U32.AND P1, PT, R0, UR4, PT ;  /* 0x0000000400007c0c */ /* 0x000fe2000bf26070 */
[----:B------:R-:W-:Y:S01]  /*6220*/  IMAD R13, R7, -0x9, R6 ;  /* 0xfffffff7070d7824 */ /* 0x000fe200078e0206 */
[----:B------:R-:W-:-:S02]  /*6230*/  LOP3.LUT R10, R10, R3, RZ, 0x3c, !PT ;  /* 0x000000030a0a7212 */ /* 0x000fc400078e3cff */
[----:B------:R-:W-:Y:S02]  /*6240*/  ISETP.GE.U32.AND.EX P1, PT, R5, UR5, PT, P1 ;  /* 0x0000000505007c0c */ /* 0x000fe4000bf26110 */
[----:B------:R-:W-:-:S11]  /*6250*/  @P3 LOP3.LUT R10, R10, 0x1, R7, 0x78, !PT ;  /* 0x000000010a0a3812 */ /* 0x000fd600078e7807 */
[----:B------:R-:W-:Y:S05]  /*6260*/  @P1 BRA `(.L_x_115) ;  /* 0x0000000400541947 */ /* 0x000fea0003800000 */
[----:B------:R-:W-:Y:S01]  /*6270*/  ULDC.64 UR4, c[0x0][0x628] ;  /* 0x00018a0000047ab9 */ /* 0x000fe20000000a00 */
[----:B------:R-:W0:Y:S01]  /*6280*/  S2R R17, SR_CTAID.X ;  /* 0x0000000000117919 */ /* 0x000e220000002500 */
[----:B------:R-:W-:Y:S01]  /*6290*/  ISETP.NE.U32.AND P1, PT, RZ, UR4, PT ;  /* 0x00000004ff007c0c */ /* 0x000fe2000bf25070 */
[----:B------:R-:W-:Y:S01]  /*62a0*/  ULDC UR7, c[0x0][0x630] ;  /* 0x00018c0000077ab9 */ /* 0x000fe20000000800 */
[----:B------:R-:W-:Y:S01]  /*62b0*/  IMAD.MOV.U32 R2, RZ, RZ, R0 ;  /* 0x000000ffff027224 */ /* 0x000fe200078e0000 */
[----:B------:R-:W1:Y:S01]  /*62c0*/  S2R R14, SR_CTAID.Y ;  /* 0x00000000000e7919 */ /* 0x000e620000002600 */
[----:B------:R-:W-:Y:S01]  /*62d0*/  ISETP.NE.AND.EX P1, PT, RZ, UR5, PT, P1 ;  /* 0x00000005ff007c0c */ /* 0x000fe2000bf25310 */
[----:B------:R-:W-:-:S12]  /*62e0*/  IMAD.MOV.U32 R3, RZ, RZ, R5 ;  /* 0x000000ffff037224 */ /* 0x000fd800078e0005 */
[----:B------:R-:W-:Y:S05]  /*62f0*/  @!P1 BRA `(.L_x_116) ;  /* 0x0000000000289947 */ /* 0x000fea0003800000 */
[----:B------:R-:W-:Y:S02]  /*6300*/  ULDC UR6, c[0x0][0x634] ;  /* 0x00018d0000067ab9 */ /* 0x000fe40000000800 */
[----:B------:R-:W-:-:S05]  /*6310*/  IADD3 R9, P1, R0, UR6, RZ ;  /* 0x0000000600097c10 */ /* 0x000fca000ff3e0ff */
[----:B------:R-:W-:-:S04]  /*6320*/  IMAD.X R19, RZ, RZ, R5, P1 ;  /* 0x000000ffff137224 */ /* 0x000fc800008e0605 */
[----:B------:R-:W-:-:S04]  /*6330*/  IMAD.WIDE.U32 R6, R19, UR4, RZ ;  /* 0x0000000413067c25 */ /* 0x000fc8000f8e00ff */
[----:B------:R-:W-:-:S04]  /*6340*/  IMAD.WIDE.U32 R6, P1, R9, UR5, R6 ;  /* 0x0000000509067c25 */ /* 0x000fc8000f820006 */
[----:B------:R-:W-:-:S04]  /*6350*/  IMAD.WIDE.U32 R8, R9, UR4, RZ ;  /* 0x0000000409087c25 */ /* 0x000fc8000f8e00ff */
[----:B------:R-:W-:Y:S01]  /*6360*/  IMAD.X R3, RZ, RZ, RZ, P1 ;  /* 0x000000ffff037224 */ /* 0x000fe200008e06ff */
[----:B------:R-:W-:Y:S01]  /*6370*/  IADD3 RZ, P1, R9, R6, RZ ;  /* 0x0000000609ff7210 */ /* 0x000fe20007f3e0ff */
[----:B------:R-:W-:-:S04]  /*6380*/  IMAD.MOV.U32 R2, RZ, RZ, R7 ;  /* 0x000000ffff027224 */ /* 0x000fc800078e0007 */
[----:B------:R-:W-:-:S08]  /*6390*/  IMAD.WIDE.U32.X R2, R19, UR5, R2, P1 ;  /* 0x0000000513027c25 */ /* 0x000fd000088e0402 */
.L_x_116:
[--C-:B------:R-:W-:Y:S01]  /*63a0*/  SHF.R.U64 R8, R2, UR7, R3.reuse ;  /* 0x0000000702087c19 */ /* 0x100fe20008001203 */
[----:B------:R-:W-:Y:S01]  /*63b0*/  ULDC.64 UR4, c[0x0][0x620] ;  /* 0x0001880000047ab9 */ /* 0x000fe20000000a00 */
[----:B------:R-:W-:Y:S01]  /*63c0*/  SHF.R.U32.HI R2, RZ, UR7, R3 ;  /* 0x00000007ff027c19 */ /* 0x000fe20008011603 */
[----:B------:R-:W-:Y:S01]  /*63d0*/  IMAD.MOV.U32 R3, RZ, RZ, R5 ;  /* 0x000000ffff037224 */ /* 0x000fe200078e0005 */
[----:B------:R-:W-:Y:S01]  /*63e0*/  IADD3 R7, P1, RZ, -R8, RZ ;  /* 0x80000008ff077210 */ /* 0x000fe20007f3e0ff */
[----:B------:R-:W2:Y:S01]  /*63f0*/  LDC R22, c[0x0][0x144] ;  /* 0x00005100ff167b82 */ /* 0x000ea20000000800 */
[----:B0-----:R-:W-:Y:S01]  /*6400*/  I2FP.F32.U32 R9, R17 ;  /* 0x0000001100097245 */ /* 0x001fe20000201000 */
[----:B------:R-:W-:Y:S01]  /*6410*/  ULDC.64 UR8, c[0x0][0x640] ;  /* 0x0001900000087ab9 */ /* 0x000fe20000000a00 */
[----:B------:R-:W-:Y:S01]  /*6420*/  ULDC UR6, c[0x0][0x608] ;  /* 0x0001820000067ab9 */ /* 0x000fe20000000800 */
[----:B------:R-:W-:Y:S01]  /*6430*/  IMAD.X R2, RZ, RZ, ~R2, P1 ;  /* 0x000000ffff027224 */ /* 0x000fe200008e0e02 */
[----:B------:R-:W-:-:S03]  /*6440*/  ISETP.NE.U32.AND P1, PT, RZ, UR8, PT ;  /* 0x00000008ff007c0c */ /* 0x000fc6000bf25070 */
[----:B------:R-:W-:Y:S01]  /*6450*/  IMAD R6, R2, UR4, RZ ;  /* 0x0000000402067c24 */ /* 0x000fe2000f8e02ff */
[----:B------:R-:W0:Y:S01]  /*6460*/  LDC R19, c[0x0][0x148] ;  /* 0x00005200ff137b82 */ /* 0x000e220000000800 */
[----:B------:R-:W-:Y:S01]  /*6470*/  IMAD.MOV.U32 R2, RZ, RZ, R0 ;  /* 0x000000ffff027224 */ /* 0x000fe200078e0000 */
[----:B------:R-:W-:-:S03]  /*6480*/  ISETP.NE.AND.EX P1, PT, RZ, UR9, PT, P1 ;  /* 0x00000009ff007c0c */ /* 0x000fc6000bf25310 */
[----:B------:R-:W-:Y:S01]  /*6490*/  IMAD.WIDE.U32 R2, R7, UR4, R2 ;  /* 0x0000000407027c25 */ /* 0x000fe2000f8e0002 */
[----:B------:R-:W-:-:S03]  /*64a0*/  ULDC UR4, c[0x0][0x150] ;  /* 0x0000540000047ab9 */ /* 0x000fc60000000800 */
[----:B------:R-:W-:Y:S02]  /*64b0*/  IMAD R7, R7, UR5, R6 ;  /* 0x0000000507077c24 */ /* 0x000fe4000f8e0206 */
[----:B------:R-:W-:Y:S01]  /*64c0*/  FMUL R6, R9, UR4 ;  /* 0x0000000409067c20 */ /* 0x000fe20008400000 */
[----:B------:R-:W-:Y:S01]  /*64d0*/  ULDC UR4, c[0x0][0x618] ;  /* 0x0001860000047ab9 */ /* 0x000fe20000000800 */
[----:B------:R-:W-:Y:S01]  /*64e0*/  ULDC UR5, c[0x0][0x154] ;  /* 0x0000550000057ab9 */ /* 0x000fe20000000800 */
[----:B------:R-:W-:-:S03]  /*64f0*/  IMAD.IADD R3, R3, 0x1, R7 ;  /* 0x0000000103037824 */ /* 0x000fc600078e0207 */
[----:B------:R-:W3:Y:S02]  /*6500*/  F2I.U32.TRUNC.NTZ R6, R6 ;  /* 0x0000000600067305 */ /* 0x000ee4000020f000 */
[----:B------:R-:W-:Y:S02]  /*6510*/  SHF.R.U64 R9, R2, UR4, R3 ;  /* 0x0000000402097c19 */ /* 0x000fe40008001203 */
[----:B-1----:R-:W-:-:S05]  /*6520*/  I2FP.F32.U32 R2, R14 ;  /* 0x0000000e00027245 */ /* 0x002fca0000201000 */
[----:B------:R-:W-:Y:S01]  /*6530*/  FMUL R21, R2, UR5 ;  /* 0x0000000502157c20 */ /* 0x000fe20008400000 */
[----:B------:R-:W-:Y:S01]  /*6540*/  SHF.R.U32.HI R2, RZ, UR4, R3 ;  /* 0x00000004ff027c19 */ /* 0x000fe20008011603 */
[----:B------:R-:W-:-:S03]  /*6550*/  ULDC UR4, c[0x0][0x658] ;  /* 0x0001960000047ab9 */ /* 0x000fc60000000800 */
[--C-:B------:R-:W-:Y:S01]  /*6560*/  SHF.R.U64 R20, R9, UR6, R2.reuse ;  /* 0x0000000609147c19 */ /* 0x100fe20008001202 */
[----:B------:R-:W1:Y:S01]  /*6570*/  F2I.U32.TRUNC.NTZ R21, R21 ;  /* 0x0000001500157305 */ /* 0x000e62000020f000 */
[----:B------:R-:W-:Y:S01]  /*6580*/  SHF.R.U32.HI R3, RZ, UR6, R2 ;  /* 0x00000006ff037c19 */ /* 0x000fe20008011602 */
[----:B---3--:R-:W-:-:S03]  /*6590*/  IMAD.MOV R6, RZ, RZ, -R6 ;  /* 0x000000ffff067224 */ /* 0x008fc600078e0a06 */
[----:B------:R-:W-:Y:S01]  /*65a0*/  SHF.R.U64 R18, R20, UR4, R3 ;  /* 0x0000000414127c19 */ /* 0x000fe20008001203 */
[----:B--2---:R-:W-:Y:S01]  /*65b0*/  IMAD R17, R22, R6, R17 ;  /* 0x0000000616117224 */ /* 0x004fe200078e0211 */
[----:B------:R-:W-:-:S03]  /*65c0*/  SHF.R.U32.HI R23, RZ, UR4, R3 ;  /* 0x00000004ff177c19 */ /* 0x000fc60008011603 */
[----:B------:R-:W-:Y:S02]  /*65d0*/  IMAD.MOV.U32 R2, RZ, RZ, R18 ;  /* 0x000000ffff027224 */ /* 0x000fe400078e0012 */
[----:B------:R-:W-:Y:S01]  /*65e0*/  IMAD.MOV.U32 R3, RZ, RZ, R23 ;  /* 0x000000ffff037224 */ /* 0x000fe200078e0017 */
[----:B------:R-:W-:Y:S06]  /*65f0*/  @!P1 BRA `(.L_x_117) ;  /* 0x0000000000289947 */ /* 0x000fec0003800000 */
[----:B------:R-:W-:Y:S02]  /*6600*/  ULDC UR4, c[0x0][0x64c] ;  /* 0x0001930000047ab9 */ /* 0x000fe40000000800 */
[----:B------:R-:W-:-:S05]  /*6610*/  IADD3 R3, P1, R18, UR4, RZ ;  /* 0x0000000412037c10 */ /* 0x000fca000ff3e0ff */
[----:B------:R-:W-:-:S04]  /*6620*/  IMAD.X R23, RZ, RZ, R23, P1 ;  /* 0x000000ffff177224 */ /* 0x000fc800008e0617 */
[----:B------:R-:W-:-:S04]  /*6630*/  IMAD.WIDE.U32 R6, R23, UR8, RZ ;  /* 0x0000000817067c25 */ /* 0x000fc8000f8e00ff */
[----:B------:R-:W-:-:S04]  /*6640*/  IMAD.WIDE.U32 R6, P1, R3, UR9, R6 ;  /* 0x0000000903067c25 */ /* 0x000fc8000f820006 */
[----:B------:R-:W-:-:S04]  /*6650*/  IMAD.WIDE.U32 R2, R3, UR8, RZ ;  /* 0x0000000803027c25 */ /* 0x000fc8000f8e00ff */
[----:B------:R-:W-:Y:S01]  /*6660*/  IMAD.MOV.U32 R2, RZ, RZ, R7 ;  /* 0x000000ffff027224 */ /* 0x000fe200078e0007 */
[----:B------:R-:W-:Y:S01]  /*6670*/  IADD3 RZ, P3, R3, R6, RZ ;  /* 0x0000000603ff7210 */ /* 0x000fe20007f7e0ff */
[----:B------:R-:W-:-:S04]  /*6680*/  IMAD.X R3, RZ, RZ, RZ, P1 ;  /* 0x000000ffff037224 */ /* 0x000fc800008e06ff */
[----:B------:R-:W-:-:S08]  /*6690*/  IMAD.WIDE.U32.X R2, R23, UR9, R2, P3 ;  /* 0x0000000917027c25 */ /* 0x000fd000098e0402 */
.L_x_117:
[----:B------:R-:W-:Y:S01]  /*66a0*/  ULDC UR4, c[0x0][0x648] ;  /* 0x0001920000047ab9 */ /* 0x000fe20000000800 */
[----:B-1----:R-:W-:Y:S01]  /*66b0*/  IMAD.MOV R21, RZ, RZ, -R21 ;  /* 0x000000ffff157224 */ /* 0x002fe200078e0a15 */
[----:B------:R-:W-:Y:S01]  /*66c0*/  SHF.R.U64 R3, R2, UR4, R3 ;  /* 0x0000000402037c19 */ /* 0x000fe20008001203 */
[----:B------:R-:W-:Y:S01]  /*66d0*/  ULDC UR4, c[0x0][0x638] ;  /* 0x00018e0000047ab9 */ /* 0x000fe20000000800 */
[----:B------:R-:W-:Y:S01]  /*66e0*/  LOP3.LUT R20, R20, UR17, RZ, 0xc0, !PT ;  /* 0x0000001114147c12 */ /* 0x000fe2000f8ec0ff */
[----:B0-----:R-:W-:Y:S01]  /*66f0*/  @P4 IMAD R17, R19, R21, R14 ;  /* 0x0000001513114224 */ /* 0x001fe200078e020e */
[----:B------:R-:W-:Y:S01]  /*6700*/  ULDC UR5, c[0x0][0x610] ;  /* 0x0001840000057ab9 */ /* 0x000fe20000000800 */
[----:B------:R-:W-:Y:S02]  /*6710*/  IMAD.MOV R7, RZ, RZ, -R3 ;  /* 0x000000ffff077224 */ /* 0x000fe400078e0a03 */
[----:B------:R-:W-:Y:S01]  /*6720*/  IMAD R14, R3, UR18, R20 ;  /* 0x00000012030e7c24 */ /* 0x000fe2000f8e0214 */
[----:B------:R-:W-:Y:S01]  /*6730*/  LOP3.LUT R3, R9, UR16, RZ, 0xc0, !PT ;  /* 0x0000001009037c12 */ /* 0x000fe2000f8ec0ff */
[----:B------:R-:W-:Y:S01]  /*6740*/  IMAD R18, R7, UR4, R18 ;  /* 0x0000000407127c24 */ /* 0x000fe2000f8e0212 */
[----:B------:R-:W-:Y:S01]  /*6750*/  ULDC UR4, c[0x0][0x600] ;  /* 0x0001800000047ab9 */ /* 0x000fe20000000800 */
[----:B------:R-:W-:-:S02]  /*6760*/  IMAD R14, R14, UR5, R17 ;  /* 0x000000050e0e7c24 */ /* 0x000fc4000f8e0211 */
[----:B------:R-:W-:Y:S02]  /*6770*/  IMAD R3, R18, UR4, R3 ;  /* 0x0000000412037c24 */ /* 0x000fe4000f8e0203 */
[----:B------:R-:W-:Y:S02]  /*6780*/  IMAD.MOV.U32 R2, RZ, RZ, 0x1 ;  /* 0x00000001ff027424 */ /* 0x000fe400078e00ff */
[----:B------:R-:W-:Y:S01]  /*6790*/  IMAD.MOV.U32 R9, RZ, RZ, R8 ;  /* 0x000000ffff097224 */ /* 0x000fe200078e0008 */
[----:B------:R-:W-:Y:S02]  /*67a0*/  SEL R17, R3, R14, !P4 ;  /* 0x0000000e03117207 */ /* 0x000fe40006000000 */
[----:B------:R-:W-:-:S07]  /*67b0*/  SEL R14, R14, R3, !P4 ;  /* 0x000000030e0e7207 */ /* 0x000fce0006000000 */
.L_x_115:
[----:B------:R-:W-:Y:S05]  /*67c0*/  BSYNC B1 ;  /* 0x0000000000017941 */ /* 0x000fea0003800000 */
.L_x_114:
[----:B------:R-:W-:-:S13]  /*67d0*/  LOP3.LUT P1, RZ, R2, 0xff, RZ, 0xc0, !PT ;  /* 0x000000ff02ff7812 */ /* 0x000fda000782c0ff */
[----:B------:R-:W-:Y:S05]  /*67e0*/  @P1 BRA `(.L_x_118) ;  /* 0xfffffff400441947 */ /* 0x000fea000383ffff */
[----:B------:R-:W-:Y:S05]  /*67f0*/  BSYNC B0 ;  /* 0x0000000000007941 */ /* 0x000fea0003800000 */
.L_x_106:
[----:B------:R-:W-:-:S03]  /*6800*/  UMOV UR4, 0xffffffff ;  /* 0xffffffff00047882 */ /* 0x000fc60000000000 */
[----:B------:R-:W-:Y:S05]  /*6810*/  BRA.DIV UR4, `(.L_x_119) ;  /* 0x0000000604d07947 */ /* 0x000fea000b800000 */
[----:B------:R-:W-:-:S13]  /*6820*/  ELECT P0, URZ, PT ;  /* 0x00000000003f782f */ /* 0x000fda0003800000 */
.L_x_138:
[----:B------:R-:W-:Y:S04]  /*6830*/  BSSY B0, `(.L_x_120) ;  /* 0x0000058000007945 */ /* 0x000fe80003800000 */
[----:B------:R-:W-:Y:S05]  /*6840*/  @!P0 BRA `(.L_x_121) ;  /* 0x0000000400588947 */ /* 0x000fea0003800000 */
[----:B------:R-:W-:-:S04]  /*6850*/  LOP3.LUT R4, R4, 0x2, RZ, 0xfc, !PT ;  /* 0x0000000204047812 */ /* 0x000fc800078efcff */
[----:B------:R-:W-:-:S13]  /*6860*/  ISETP.NE.AND P0, PT, R4, 0x3, PT ;  /* 0x000000030400780c */ /* 0x000fda0003f05270 */
[----:B------:R-:W-:Y:S05]  /*6870*/  @!P0 BRA `(.L_x_122) ;  /* 0x0000000000048947 */ /* 0x000fea0003800000 */
[----:B------:R-:W-:Y:S01]  /*6880*/  BPT.TRAP 0x1 ;  /* 0x000000040000795c */ /* 0x000fe20000300000 */
.L_x_122:
[----:B------:R-:W0:Y:S01]  /*6890*/  S2R R3, SR_CgaCtaId ;  /* 0x0000000000037919 */ /* 0x000e220000008800 */
[----:B------:R-:W-:Y:S02]  /*68a0*/  MOV R0, 0x400 ;  /* 0x0000040000007802 */ /* 0x000fe40000000f00 */
[----:B------:R-:W-:Y:S02]  /*68b0*/  SHF.L.U32 R2, R10, 0x1f, RZ ;  /* 0x0000001f0a027819 */ /* 0x000fe400000006ff */
[----:B0-----:R-:W-:-:S05]  /*68c0*/  LEA R0, R3, R0, 0x18 ;  /* 0x0000000003007211 */ /* 0x001fca00078ec0ff */
[----:B------:R-:W-:-:S04]  /*68d0*/  VIADD R0, R0, 0x48 ;  /* 0x0000004800007836 */ /* 0x000fc80000000000 */
[C---:B------:R-:W-:Y:S02]  /*68e0*/  IMAD R5, R13.reuse, 0x8, R0 ;  /* 0x000000080d057824 */ /* 0x040fe400078e0200 */
[----:B------:R-:W-:Y:S02]  /*68f0*/  VIADD R13, R13, 0x1 ;  /* 0x000000010d0d7836 */ /* 0x000fe40000000000 */
[----:B------:R-:W0:Y:S03]  /*6900*/  SYNCS.PHASECHK.TRANS64.TRYWAIT P0, [R5+URZ], R2 ;  /* 0x00000002050075a7 */ /* 0x000e26000800017f */
[----:B------:R-:W-:-:S04]  /*6910*/  ISETP.NE.AND P1, PT, R13, 0x9, PT ;  /* 0x000000090d00780c */ /* 0x000fc80003f25270 */
[----:B------:R-:W-:Y:S02]  /*6920*/  SEL R3, RZ, 0x1, P1 ;  /* 0x00000001ff037807 */ /* 0x000fe40000800000 */
[----:B------:R-:W-:Y:S02]  /*6930*/  SEL R13, R13, RZ, P1 ;  /* 0x000000ff0d0d7207 */ /* 0x000fe40000800000 */
[----:B------:R-:W-:-:S03]  /*6940*/  LOP3.LUT R10, R10, R3, RZ, 0x3c, !PT ;  /* 0x000000030a0a7212 */ /* 0x000fc600078e3cff */
[----:B------:R-:W-:Y:S01]  /*6950*/  IMAD R7, R13, 0x8, R0 ;  /* 0x000000080d077824 */ /* 0x000fe200078e0200 */
[----:B------:R-:W-:Y:S01]  /*6960*/  SHF.L.U32 R4, R10, 0x1f, RZ ;  /* 0x0000001f0a047819 */ /* 0x000fe200000006ff */
[----:B0-----:R-:W-:Y:S06]  /*6970*/  @!P0 BRA `(.L_x_123) ;  /* 0x00000004009c8947 */ /* 0x001fec0003800000 */
.L_x_139:
[----:B------:R-:W1:Y:S01]  /*6980*/  SYNCS.PHASECHK.TRANS64.TRYWAIT P0, [R7+URZ], R4 ;  /* 0x00000004070075a7 */ /* 0x000e62000800017f */
[----:B0-----:R-:W-:-:S05]  /*6990*/  VIADD R2, R13, 0x1 ;  /* 0x000000010d027836 */ /* 0x001fca0000000000 */
[----:B------:R-:W-:-:S04]  /*69a0*/  ISETP.NE.AND P1, PT, R2, 0x9, PT ;  /* 0x000000090200780c */ /* 0x000fc80003f25270 */
[----:B------:R-:W-:Y:S02]  /*69b0*/  SEL R3, RZ, 0x1, P1 ;  /* 0x00000001ff037807 */ /* 0x000fe40000800000 */
[----:B------:R-:W-:Y:S02]  /*69c0*/  SEL R9, R2, RZ, P1 ;  /* 0x000000ff02097207 */ /* 0x000fe40000800000 */
[----:B------:R-:W-:-:S03]  /*69d0*/  LOP3.LUT R10, R10, R3, RZ, 0x3c, !PT ;  /* 0x000000030a0a7212 */ /* 0x000fc600078e3cff */
[----:B------:R-:W-:Y:S01]  /*69e0*/  IMAD R6, R9, 0x8, R0 ;  /* 0x0000000809067824 */ /* 0x000fe200078e0200 */
[----:B------:R-:W-:Y:S01]  /*69f0*/  SHF.L.U32 R5, R10, 0x1f, RZ ;  /* 0x0000001f0a057819 */ /* 0x000fe200000006ff */
[----:B-1----:R-:W-:Y:S06]  /*6a00*/  @!P0 BRA `(.L_x_124) ;  /* 0x00000004008c8947 */ /* 0x002fec0003800000 */
.L_x_140:
[----:B------:R-:W1:Y:S01]  /*6a10*/  SYNCS.PHASECHK.TRANS64.TRYWAIT P0, [R6+URZ], R5 ;  /* 0x00000005060075a7 */ /* 0x000e62000800017f */
[----:B------:R-:W-:-:S05]  /*6a20*/  VIADD R2, R9, 0x1 ;  /* 0x0000000109027836 */ /* 0x000fca0000000000 */
[----:B------:R-:W-:-:S04]  /*6a30*/  ISETP.NE.AND P1, PT, R2, 0x9, PT ;  /* 0x000000090200780c */ /* 0x000fc80003f25270 */
[----:B------:R-:W-:Y:S02]  /*6a40*/  SEL R3, RZ, 0x1, P1 ;  /* 0x00000001ff037807 */ /* 0x000fe40000800000 */
[----:B0-----:R-:W-:Y:S02]  /*6a50*/  SEL R7, R2, RZ, P1 ;  /* 0x000000ff02077207 */ /* 0x001fe40000800000 */
[----:B------:R-:W-:-:S03]  /*6a60*/  LOP3.LUT R10, R10, R3, RZ, 0x3c, !PT ;  /* 0x000000030a0a7212 */ /* 0x000fc600078e3cff */
[----:B------:R-:W-:Y:S01]  /*6a70*/  IMAD R9, R7, 0x8, R0 ;  /* 0x0000000807097824 */ /* 0x000fe200078e0200 */
[----:B------:R-:W-:Y:S01]  /*6a80*/  SHF.L.U32 R4, R10, 0x1f, RZ ;  /* 0x0000001f0a047819 */ /* 0x000fe200000006ff */
[----:B-1----:R-:W-:Y:S06]  /*6a90*/  @!P0 BRA `(.L_x_125) ;  /* 0x00000004007c8947 */ /* 0x002fec0003800000 */
.L_x_141:
[----:B------:R-:W1:Y:S01]  /*6aa0*/  SYNCS.PHASECHK.TRANS64.TRYWAIT P0, [R9+URZ], R4 ;  /* 0x00000004090075a7 */ /* 0x000e62000800017f */
[----:B------:R-:W-:-:S05]  /*6ab0*/  VIADD R2, R7, 0x1 ;  /* 0x0000000107027836 */ /* 0x000fca0000000000 */
[----:B------:R-:W-:-:S04]  /*6ac0*/  ISETP.NE.AND P1, PT, R2, 0x9, PT ;  /* 0x000000090200780c */ /* 0x000fc80003f25270 */
[----:B------:R-:W-:Y:S02]  /*6ad0*/  SEL R3, RZ, 0x1, P1 ;  /* 0x00000001ff037807 */ /* 0x000fe40000800000 */
[----:B------:R-:W-:Y:S02]  /*6ae0*/  SEL R7, R2, RZ, P1 ;  /* 0x000000ff02077207 */ /* 0x000fe40000800000 */
[----:B------:R-:W-:-:S03]  /*6af0*/  LOP3.LUT R10, R10, R3, RZ, 0x3c, !PT ;  /* 0x000000030a0a7212 */ /* 0x000fc600078e3cff */
[----:B0-----:R-:W-:Y:S01]  /*6b00*/  IMAD R6, R7, 0x8, R0 ;  /* 0x0000000807067824 */ /* 0x001fe200078e0200 */
[----:B------:R-:W-:Y:S01]  /*6b10*/  SHF.L.U32 R5, R10, 0x1f, RZ ;  /* 0x0000001f0a057819 */ /* 0x000fe200000006ff */
[----:B-1----:R-:W-:Y:S06]  /*6b20*/  @!P0 BRA `(.L_x_126) ;  /* 0x00000004006c8947 */ /* 0x002fec0003800000 */
.L_x_142:
        /* <DEDUP_REMOVED lines=9> */
.L_x_143:
[----:B------:R-:W1:Y:S01]  /*6bc0*/  SYNCS.PHASECHK.TRANS64.TRYWAIT P0, [R9+URZ], R4 ;  /* 0x00000004090075a7 */ /* 0x000e62000800017f */
[----:B------:R-:W-:-:S05]  /*6bd0*/  VIADD R2, R7, 0x1 ;  /* 0x0000000107027836 */ /* 0x000fca0000000000 */
[----:B------:R-:W-:-:S04]  /*6be0*/  ISETP.NE.AND P1, PT, R2, 0x9, PT ;  /* 0x000000090200780c */ /* 0x000fc80003f25270 */
[----:B------:R-:W-:Y:S02]  /*6bf0*/  SEL R3, RZ, 0x1, P1 ;  /* 0x00000001ff037807 */ /* 0x000fe40000800000 */
[----:B------:R-:W-:Y:S02]  /*6c00*/  SEL R7, R2, RZ, P1 ;  /* 0x000000ff02077207 */ /* 0x000fe40000800000 */
[----:B------:R-:W-:-:S03]  /*6c10*/  LOP3.LUT R10, R10, R3, RZ, 0x3c, !PT ;  /* 0x000000030a0a7212 */ /* 0x000fc600078e3cff */
[----:B------:R-:W-:Y:S01]  /*6c20*/  IMAD R8, R7, 0x8, R0 ;  /* 0x0000000807087824 */ /* 0x000fe200078e0200 */
[----:B0-----:R-:W-:Y:S01]  /*6c30*/  SHF.L.U32 R5, R10, 0x1f, RZ ;  /* 0x0000001f0a057819 */ /* 0x001fe200000006ff */
[----:B-1----:R-:W-:Y:S06]  /*6c40*/  @!P0 BRA `(.L_x_128) ;  /* 0x00000004004c8947 */ /* 0x002fec0003800000 */
.L_x_144:
[----:B------:R-:W1:Y:S01]  /*6c50*/  SYNCS.PHASECHK.TRANS64.TRYWAIT P0, [R8+URZ], R5 ;  /* 0x00000005080075a7 */ /* 0x000e62000800017f */
[----:B------:R-:W-:-:S05]  /*6c60*/  VIADD R2, R7, 0x1 ;  /* 0x0000000107027836 */ /* 0x000fca0000000000 */
[----:B------:R-:W-:-:S04]  /*6c70*/  ISETP.NE.AND P1, PT, R2, 0x9, PT ;  /* 0x000000090200780c */ /* 0x000fc80003f25270 */
[----:B------:R-:W-:Y:S02]  /*6c80*/  SEL R3, RZ, 0x1, P1 ;  /* 0x00000001ff037807 */ /* 0x000fe40000800000 */
[----:B------:R-:W-:Y:S02]  /*6c90*/  SEL R7, R2, RZ, P1 ;  /* 0x000000ff02077207 */ /* 0x000fe40000800000 */
[----:B0-----:R-:W-:-:S03]  /*6ca0*/  LOP3.LUT R9, R10, R3, RZ, 0x3c, !PT ;  /* 0x000000030a097212 */ /* 0x001fc600078e3cff */
[----:B------:R-:W-:Y:S01]  /*6cb0*/  IMAD R11, R7, 0x8, R0 ;  /* 0x00000008070b7824 */ /* 0x000fe200078e0200 */
[----:B------:R-:W-:Y:S01]  /*6cc0*/  SHF.L.U32 R6, R9, 0x1f, RZ ;  /* 0x0000001f09067819 */ /* 0x000fe200000006ff */
[----:B-1----:R-:W-:Y:S06]  /*6cd0*/  @!P0 BRA `(.L_x_129) ;  /* 0x00000004003c8947 */ /* 0x002fec0003800000 */
.L_x_145:
[----:B------:R-:W1:Y:S01]  /*6ce0*/  SYNCS.PHASECHK.TRANS64.TRYWAIT P0, [R11+URZ], R6 ;  /* 0x000000060b0075a7 */ /* 0x000e62000800017f */
[----:B------:R-:W-:-:S05]  /*6cf0*/  VIADD R2, R7, 0x1 ;  /* 0x0000000107027836 */ /* 0x000fca0000000000 */
[----:B------:R-:W-:-:S04]  /*6d00*/  ISETP.NE.AND P1, PT, R2, 0x9, PT ;  /* 0x000000090200780c */ /* 0x000fc80003f25270 */
[----:B------:R-:W-:Y:S02]  /*6d10*/  SEL R4, RZ, 0x1, P1 ;  /* 0x00000001ff047807 */ /* 0x000fe40000800000 */
[----:B------:R-:W-:Y:S02]  /*6d20*/  SEL R3, R2, RZ, P1 ;  /* 0x000000ff02037207 */ /* 0x000fe40000800000 */
[----:B------:R-:W-:Y:S01]  /*6d30*/  LOP3.LUT R4, R9, R4, RZ, 0x3c, !PT ;  /* 0x0000000409047212 */ /* 0x000fe200078e3cff */
[----:B-1----:R-:W-:Y:S06]  /*6d40*/  @!P0 BRA `(.L_x_130) ;  /* 0x0000000400348947 */ /* 0x002fec0003800000 */
.L_x_146:
[----:B------:R-:W-:Y:S01]  /*6d50*/  IMAD R3, R3, 0x8, R0 ;  /* 0x0000000803037824 */ /* 0x000fe200078e0200 */
[----:B------:R-:W-:-:S07]  /*6d60*/  SHF.L.U32 R0, R4, 0x1f, RZ ;  /* 0x0000001f04007819 */ /* 0x000fce00000006ff */
.L_x_131:
[----:B--2---:R2:W3:Y:S02]  /*6d70*/  SYNCS.PHASECHK.TRANS64.TRYWAIT P0, [R3+URZ], R0 ;  /* 0x00000000030075a7 */ /* 0x0044e4000800017f */
[----:B---3--:R-:W-:Y:S05]  /*6d80*/  @!P0 NANOSLEEP.SYNCS 0x989680 ;  /* 0x009896800000895d */ /* 0x008fea0003900000 */
[----:B------:R-:W3:Y:S02]  /*6d90*/  @!P0 SYNCS.PHASECHK.TRANS64 P0, [R3+URZ], R0 ;  /* 0x00000000030085a7 */ /* 0x000ee4000800007f */
[----:B---3--:R-:W-:Y:S05]  /*6da0*/  @!P0 BRA `(.L_x_131) ;  /* 0xfffffffc00f08947 */ /* 0x008fea000383ffff */
.L_x_121:
[----:B------:R-:W-:Y:S05]  /*6db0*/  BSYNC B0 ;  /* 0x0000000000007941 */ /* 0x000fea0003800000 */
.L_x_120:
[----:B------:R-:W-:Y:S05]  /*6dc0*/  EXIT ;  /* 0x000000000000794d */ /* 0x000fea0003800000 */
.L_x_18:
[----:B-1----:R-:W-:-:S04]  /*6dd0*/  IMAD.U32 R7, RZ, RZ, UR6 ;  /* 0x00000006ff077e24 */ /* 0x002fc8000f8e00ff */
[----:B------:R1:W3:Y:S03]  /*6de0*/  SYNCS.PHASECHK.TRANS64.TRYWAIT P0, [R7+URZ], R6 ;  /* 0x00000006070075a7 */ /* 0x0002e6000800017f */
[----:B---3--:R-:W-:Y:S05]  /*6df0*/  @!P0 NANOSLEEP.SYNCS 0x989680 ;  /* 0x009896800000895d */ /* 0x008fea0003900000 */
[----:B------:R-:W3:Y:S02]  /*6e00*/  @!P0 SYNCS.PHASECHK.TRANS64 P0, [R7+URZ], R6 ;  /* 0x00000006070085a7 */ /* 0x000ee4000800007f */
[----:B---3--:R-:W-:Y:S05]  /*6e10*/  @!P0 BRA `(.L_x_18) ;  /* 0xfffffffc00ec8947 */ /* 0x008fea000383ffff */
[----:B------:R-:W-:Y:S05]  /*6e20*/  BRA `(.L_x_17) ;  /* 0xffffffa400847947 */ /* 0x000fea000383ffff */
.L_x_24:
[----:B-1----:R-:W-:-:S04]  /*6e30*/  IMAD.U32 R8, RZ, RZ, UR12 ;  /* 0x0000000cff087e24 */ /* 0x002fc8000f8e00ff */
[----:B------:R1:W3:Y:S03]  /*6e40*/  SYNCS.PHASECHK.TRANS64.TRYWAIT P0, [R8+URZ], R7 ;  /* 0x00000007080075a7 */ /* 0x0002e6000800017f */
[----:B---3--:R-:W-:Y:S05]  /*6e50*/  @!P0 NANOSLEEP.SYNCS 0x989680 ;  /* 0x009896800000895d */ /* 0x008fea0003900000 */
[----:B------:R-:W3:Y:S02]  /*6e60*/  @!P0 SYNCS.PHASECHK.TRANS64 P0, [R8+URZ], R7 ;  /* 0x00000007080085a7 */ /* 0x000ee4000800007f */
[----:B---3--:R-:W-:Y:S05]  /*6e70*/  @!P0 BRA `(.L_x_24) ;  /* 0xfffffffc00ec8947 */ /* 0x008fea000383ffff */
[----:B------:R-:W-:Y:S05]  /*6e80*/  BRA `(.L_x_23) ;  /* 0xffffffac00387947 */ /* 0x000fea000383ffff */
.L_x_107:
[----:B------:R-:W-:Y:S01]  /*6e90*/  BSSY B1, `(.L_x_132) ;  /* 0x0000006000017945 */ /* 0x000fe20003800000 */
[----:B------:R-:W-:-:S07]  /*6ea0*/  IMAD.MOV.U32 R2, RZ, RZ, -0x1 ;  /* 0xffffffffff027424 */ /* 0x000fce00078e00ff */
[----:B------:R-:W-:Y:S05]  /*6eb0*/  WARPSYNC.COLLECTIVE R2, `(.L_x_133) ;  /* 0x00000000020c7348 */ /* 0x000fea0003c00000 */
[----:B------:R-:W-:Y:S02]  /*6ec0*/  ELECT P1, UR62, PT ;  /* 0x00000000003e782f */ /* 0x000fe40003820000 */
[----:B------:R-:W-:Y:S01]  /*6ed0*/  MOV R2, UR62 ;  /* 0x0000003e00027c02 */ /* 0x000fe20008000f00 */
[----:B------:R-:W-:Y:S10]  /*6ee0*/  ENDCOLLECTIVE ;  /* 0x000000000000791b */ /* 0x000ff40003800000 */
.L_x_133:
[----:B------:R-:W-:Y:S05]  /*6ef0*/  BSYNC B1 ;  /* 0x0000000000017941 */ /* 0x000fea0003800000 */
.L_x_132:
[----:B------:R-:W-:Y:S05]  /*6f00*/  BRA `(.L_x_134) ;  /* 0xffffffec00887947 */ /* 0x000fea000383ffff */
.L_x_110:
[----:B-1----:R1:W2:Y:S02]  /*6f10*/  SYNCS.PHASECHK.TRANS64.TRYWAIT P1, [R18+URZ+0x48], R7 ;  /* 0x00004807120075a7 */ /* 0x0022a4000802017f */
[----:B--2---:R-:W-:Y:S05]  /*6f20*/  @!P1 NANOSLEEP.SYNCS 0x989680 ;  /* 0x009896800000995d */ /* 0x004fea0003900000 */
[----:B------:R-:W2:Y:S02]  /*6f30*/  @!P1 SYNCS.PHASECHK.TRANS64 P1, [R18+URZ+0x48], R7 ;  /* 0x00004807120095a7 */ /* 0x000ea4000802007f */
[----:B--2---:R-:W-:Y:S05]  /*6f40*/  @!P1 BRA `(.L_x_110) ;  /* 0xfffffffc00f09947 */ /* 0x004fea000383ffff */
[----:B------:R-:W-:Y:S05]  /*6f50*/  BRA `(.L_x_135) ;  /* 0xffffffec00bc7947 */ /* 0x000fea000383ffff */
.L_x_119:
[----:B------:R-:W-:Y:S01]  /*6f60*/  BSSY B0, `(.L_x_136) ;  /* 0x0000006000007945 */ /* 0x000fe20003800000 */
[----:B------:R-:W-:-:S07]  /*6f70*/  IMAD.MOV.U32 R2, RZ, RZ, -0x1 ;  /* 0xffffffffff027424 */ /* 0x000fce00078e00ff */
[----:B------:R-:W-:Y:S05]  /*6f80*/  WARPSYNC.COLLECTIVE R2, `(.L_x_137) ;  /* 0x00000000020c7348 */ /* 0x000fea0003c00000 */
[----:B------:R-:W-:Y:S02]  /*6f90*/  ELECT P1, UR62, PT ;  /* 0x00000000003e782f */ /* 0x000fe40003820000 */
[----:B------:R-:W-:Y:S01]  /*6fa0*/  MOV R2, UR62 ;  /* 0x0000003e00027c02 */ /* 0x000fe20008000f00 */
[----:B------:R-:W-:Y:S10]  /*6fb0*/  ENDCOLLECTIVE ;  /* 0x000000000000791b */ /* 0x000ff40003800000 */
.L_x_137:
[----:B------:R-:W-:Y:S05]  /*6fc0*/  BSYNC B0 ;  /* 0x0000000000007941 */ /* 0x000fea0003800000 */
.L_x_136:
[----:B------:R-:W-:Y:S01]  /*6fd0*/  PLOP3.LUT P0, PT, P1, PT, PT, 0x80, 0x0 ;  /* 0x000000000000781c */ /* 0x000fe20000f0f070 */
[----:B------:R-:W-:-:S12]  /*6fe0*/  BRA `(.L_x_138) ;  /* 0xfffffff800107947 */ /* 0x000fd8000383ffff */
.L_x_123:
[----:B0-----:R0:W1:Y:S02]  /*6ff0*/  SYNCS.PHASECHK.TRANS64.TRYWAIT P0, [R5+URZ], R2 ;  /* 0x00000002050075a7 */ /* 0x001064000800017f */
[----:B-1----:R-:W-:Y:S05]  /*7000*/  @!P0 NANOSLEEP.SYNCS 0x989680 ;  /* 0x009896800000895d */ /* 0x002fea0003900000 */
[----:B------:R-:W1:Y:S02]  /*7010*/  @!P0 SYNCS.PHASECHK.TRANS64 P0, [R5+URZ], R2 ;  /* 0x00000002050085a7 */ /* 0x000e64000800007f */
[----:B-1----:R-:W-:Y:S05]  /*7020*/  @!P0 BRA `(.L_x_123) ;  /* 0xfffffffc00f08947 */ /* 0x002fea000383ffff */
[----:B------:R-:W-:Y:S05]  /*7030*/  BRA `(.L_x_139) ;  /* 0xfffffff800507947 */ /* 0x000fea000383ffff */
.L_x_124:
[----:B0-----:R0:W1:Y:S02]  /*7040*/  SYNCS.PHASECHK.TRANS64.TRYWAIT P0, [R7+URZ], R4 ;  /* 0x00000004070075a7 */ /* 0x001064000800017f */
[----:B-1----:R-:W-:Y:S05]  /*7050*/  @!P0 NANOSLEEP.SYNCS 0x989680 ;  /* 0x009896800000895d */ /* 0x002fea0003900000 */
[----:B------:R-:W1:Y:S02]  /*7060*/  @!P0 SYNCS.PHASECHK.TRANS64 P0, [R7+URZ], R4 ;  /* 0x00000004070085a7 */ /* 0x000e64000800007f */
[----:B-1----:R-:W-:Y:S05]  /*7070*/  @!P0 BRA `(.L_x_124) ;  /* 0xfffffffc00f08947 */ /* 0x002fea000383ffff */
[----:B------:R-:W-:Y:S05]  /*7080*/  BRA `(.L_x_140) ;  /* 0xfffffff800607947 */ /* 0x000fea000383ffff */
.L_x_125:
[----:B0-----:R0:W1:Y:S02]  /*7090*/  SYNCS.PHASECHK.TRANS64.TRYWAIT P0, [R6+URZ], R5 ;  /* 0x00000005060075a7 */ /* 0x001064000800017f */
[----:B-1----:R-:W-:Y:S05]  /*70a0*/  @!P0 NANOSLEEP.SYNCS 0x989680 ;  /* 0x009896800000895d */ /* 0x002fea0003900000 */
[----:B------:R-:W1:Y:S02]  /*70b0*/  @!P0 SYNCS.PHASECHK.TRANS64 P0, [R6+URZ], R5 ;  /* 0x00000005060085a7 */ /* 0x000e64000800007f */
[----:B-1----:R-:W-:Y:S05]  /*70c0*/  @!P0 BRA `(.L_x_125) ;  /* 0xfffffffc00f08947 */ /* 0x002fea000383ffff */
[----:B------:R-:W-:Y:S05]  /*70d0*/  BRA `(.L_x_141) ;  /* 0xfffffff800707947 */ /* 0x000fea000383ffff */
.L_x_126:
[----:B0-----:R0:W1:Y:S02]  /*70e0*/  SYNCS.PHASECHK.TRANS64.TRYWAIT P0, [R9+URZ], R4 ;  /* 0x00000004090075a7 */ /* 0x001064000800017f */
[----:B-1----:R-:W-:Y:S05]  /*70f0*/  @!P0 NANOSLEEP.SYNCS 0x989680 ;  /* 0x009896800000895d */ /* 0x002fea0003900000 */
[----:B------:R-:W1:Y:S02]  /*7100*/  @!P0 SYNCS.PHASECHK.TRANS64 P0, [R9+URZ], R4 ;  /* 0x00000004090085a7 */ /* 0x000e64000800007f */
[----:B-1----:R-:W-:Y:S05]  /*7110*/  @!P0 BRA `(.L_x_126) ;  /* 0xfffffffc00f08947 */ /* 0x002fea000383ffff */
[----:B------:R-:W-:Y:S05]  /*7120*/  BRA `(.L_x_142) ;  /* 0xfffffff800807947 */ /* 0x000fea000383ffff */
.L_x_127:
[----:B0-----:R0:W1:Y:S02]  /*7130*/  SYNCS.PHASECHK.TRANS64.TRYWAIT P0, [R6+URZ], R5 ;  /* 0x00000005060075a7 */ /* 0x001064000800017f */
[----:B-1----:R-:W-:Y:S05]  /*7140*/  @!P0 NANOSLEEP.SYNCS 0x989680 ;  /* 0x009896800000895d */ /* 0x002fea0003900000 */
[----:B------:R-:W1:Y:S02]  /*7150*/  @!P0 SYNCS.PHASECHK.TRANS64 P0, [R6+URZ], R5 ;  /* 0x00000005060085a7 */ /* 0x000e64000800007f */
[----:B-1----:R-:W-:Y:S05]  /*7160*/  @!P0 BRA `(.L_x_127) ;  /* 0xfffffffc00f08947 */ /* 0x002fea000383ffff */
[----:B------:R-:W-:Y:S05]  /*7170*/  BRA `(.L_x_143) ;  /* 0xfffffff800907947 */ /* 0x000fea000383ffff */
.L_x_128:
[----:B0-----:R0:W1:Y:S02]  /*7180*/  SYNCS.PHASECHK.TRANS64.TRYWAIT P0, [R9+URZ], R4 ;  /* 0x00000004090075a7 */ /* 0x001064000800017f */
[----:B-1----:R-:W-:Y:S05]  /*7190*/  @!P0 NANOSLEEP.SYNCS 0x989680 ;  /* 0x009896800000895d */ /* 0x002fea0003900000 */
[----:B------:R-:W1:Y:S02]  /*71a0*/  @!P0 SYNCS.PHASECHK.TRANS64 P0, [R9+URZ], R4 ;  /* 0x00000004090085a7 */ /* 0x000e64000800007f */
[----:B-1----:R-:W-:Y:S05]  /*71b0*/  @!P0 BRA `(.L_x_128) ;  /* 0xfffffffc00f08947 */ /* 0x002fea000383ffff */
[----:B------:R-:W-:Y:S05]  /*71c0*/  BRA `(.L_x_144) ;  /* 0xfffffff800a07947 */ /* 0x000fea000383ffff */
.L_x_129:
[----:B0-----:R0:W1:Y:S02]  /*71d0*/  SYNCS.PHASECHK.TRANS64.TRYWAIT P0, [R8+URZ], R5 ;  /* 0x00000005080075a7 */ /* 0x001064000800017f */
[----:B-1----:R-:W-:Y:S05]  /*71e0*/  @!P0 NANOSLEEP.SYNCS 0x989680 ;  /* 0x009896800000895d */ /* 0x002fea0003900000 */
[----:B------:R-:W1:Y:S02]  /*71f0*/  @!P0 SYNCS.PHASECHK.TRANS64 P0, [R8+URZ], R5 ;  /* 0x00000005080085a7 */ /* 0x000e64000800007f */
[----:B-1----:R-:W-:Y:S05]  /*7200*/  @!P0 BRA `(.L_x_129) ;  /* 0xfffffffc00f08947 */ /* 0x002fea000383ffff */
[----:B------:R-:W-:Y:S05]  /*7210*/  BRA `(.L_x_145) ;  /* 0xfffffff800b07947 */ /* 0x000fea000383ffff */
.L_x_130:
[----:B-1----:R1:W2:Y:S02]  /*7220*/  SYNCS.PHASECHK.TRANS64.TRYWAIT P0, [R11+URZ], R6 ;  /* 0x000000060b0075a7 */ /* 0x0022a4000800017f */
[----:B--2---:R-:W-:Y:S05]  /*7230*/  @!P0 NANOSLEEP.SYNCS 0x989680 ;  /* 0x009896800000895d */ /* 0x004fea0003900000 */
[----:B------:R-:W2:Y:S02]  /*7240*/  @!P0 SYNCS.PHASECHK.TRANS64 P0, [R11+URZ], R6 ;  /* 0x000000060b0085a7 */ /* 0x000ea4000800007f */
[----:B--2---:R-:W-:Y:S05]  /*7250*/  @!P0 BRA `(.L_x_130) ;  /* 0xfffffffc00f08947 */ /* 0x004fea000383ffff */
[----:B------:R-:W-:Y:S05]  /*7260*/  BRA `(.L_x_146) ;  /* 0xfffffff800b87947 */ /* 0x000fea000383ffff */
.L_x_147:
[----:B------:R-:W-:-:S00]  /*7270*/  BRA `(.L_x_147) ;  /* 0xfffffffc00fc7947 */ /* 0x000fc0000383ffff */
[----:B------:R-:W-:-:S00]  /*7280*/  NOP ;  /* 0x0000000000007918 */ /* 0x000fc00000000000 */
[----:B------:R-:W-:-:S00]  /*7290*/  NOP ;  /* 0x0000000000007918 */ /* 0x000fc00000000000 */
[----:B------:R-:W-:-:S00]  /*72a0*/  NOP ;  /* 0x0000000000007918 */ /* 0x000fc00000000000 */
[----:B------:R-:W-:-:S00]  /*72b0*/  NOP ;  /* 0x0000000000007918 */ /* 0x000fc00000000000 */
[----:B------:R-:W-:-:S00]  /*72c0*/  NOP ;  /* 0x0000000000007918 */ /* 0x000fc00000000000 */
[----:B------:R-:W-:-:S00]  /*72d0*/  NOP ;  /* 0x0000000000007918 */ /* 0x000fc00000000000 */
[----:B------:R-:W-:-:S00]  /*72e0*/  NOP ;  /* 0x0000000000007918 */ /* 0x000fc00000000000 */
[----:B------:R-:W-:-:S00]  /*72f0*/  NOP ;  /* 0x0000000000007918 */ /* 0x000fc00000000000 */
.L_x_148:


//--------------------- .nv.shared._ZN7cutlass13device_kernelINS_4gemm6kernel13GemmUniversalIN4cute5tupleIJiiiiEEENS1_10collective13CollectiveMmaINS1_37MainloopSm90TmaGmmaWarpSpecializedFP8ILi9ENS5_IJNS4_1CILi1EEESB_SB_EEENS1_35KernelTmaWarpSpecializedCooperativeEEENS5_IJNSA_ILi128EEENSA_ILi64EEESF_EEENS_12float_e5m2_tENS5_IJlSB_lEEESI_SJ_NS4_8TiledMMAINS4_8MMA_AtomIJNS4_4SM904GMMA30MMA_64x64x32_F32E5M2E5M2_SS_TNILNSN_7ScaleInE1ELSP_1EEEEEENS4_6LayoutINS5_IJNSA_ILi2EEESB_SB_EEENS5_IJSB_NSA_ILi0EEESV_EEEEENS5_IJNS4_10UnderscoreESY_SY_EEEEENS4_13SM90_TMA_LOADENS4_14ComposedLayoutINS4_7SwizzleILi3ELi4ELi3EEENS4_18smem_ptr_flag_bitsILi8EEENSS_INS5_IJNSA_ILi8EEESF_EEENS5_IJSF_SB_EEEEEEEvNS4_8identityES11_S1B_vS1C_EENS_8epilogue10collective6detail29Sm90TmaWarpSpecializedAdapterINS1F_15DefaultEpilogueISI_SJ_SJ_NS1E_6thread17LinearCombinationISI_Li1EffLNS1J_9ScaleType4KindE0ELNS_15FloatRoundStyleE2ESI_EENS1_15EpilogueDefaultEEEEEvvEEEEvNT_6ParamsE --------------------------
	.section	.nv.shared._ZN7cutlass13device_kernelINS_4gemm6kernel13GemmUniversalIN4cute5tupleIJiiiiEEENS1_10collective13CollectiveMmaINS1_37MainloopSm90TmaGmmaWarpSpecializedFP8ILi9ENS5_IJNS4_1CILi1EEESB_SB_EEENS1_35KernelTmaWarpSpecializedCooperativeEEENS5_IJNSA_ILi128EEENSA_ILi64EEESF_EEENS_12float_e5m2_tENS5_IJlSB_lEEESI_SJ_NS4_8TiledMMAINS4_8MMA_AtomIJNS4_4SM904GMMA30MMA_64x64x32_F32E5M2E5M2_SS_TNILNSN_7ScaleInE1ELSP_1EEEEEENS4_6LayoutINS5_IJNSA_ILi2EEESB_SB_EEENS5_IJSB_NSA_ILi0EEESV_EEEEENS5_IJNS4_10UnderscoreESY_SY_EEEEENS4_13SM90_TMA_LOADENS4_14ComposedLayoutINS4_7SwizzleILi3ELi4ELi3EEENS4_18smem_ptr_flag_bitsILi8EEENSS_INS5_IJNSA_ILi8EEESF_EEENS5_IJSF_SB_EEEEEEEvNS4_8identityES11_S1B_vS1C_EENS_8epilogue10collective6detail29Sm90TmaWarpSpecializedAdapterINS1F_15DefaultEpilogueISI_SJ_SJ_NS1E_6thread17LinearCombinationISI_Li1EffLNS1J_9ScaleType4KindE0ELNS_15FloatRoundStyleE2ESI_EENS1_15EpilogueDefaultEEEEEvvEEEEvNT_6ParamsE,"aw",@nobits
	.sectionflags	@""
	.align	16
	.zero		1024


//--------------------- .nv.shared.reserved.0     --------------------------
	.section	.nv.shared.reserved.0,"aw",@nobits
	.weak		__nv_reservedSMEM_offset_0_alias
	.size		__nv_reservedSMEM_offset_0_alias, 0, 0
	.other		__nv_reservedSMEM_offset_0_alias,@"STO_CUDA_RESERVED_SHARED STV_DEFAULT"
__nv_reservedSMEM_offset_0_alias:
	.zero		0


//--------------------- .nv.global                --------------------------
	.section	.nv.global,"aw",@nobits
.nv.global:
	.type		_ZN40_INTERNAL_8cb05418_4_k_cu_2a0dc781_271494cute1_E,@object
	.size		_ZN40_INTERNAL_8cb05418_4_k_cu_2a0dc781_271494cute1_E,(_ZN40_INTERNAL_8cb05418_4_k_cu_2a0dc781_271494cuda3std3__45__cpo6cbeginE - _ZN40_INTERNAL_8cb05418_4_k_cu_2a0dc781_271494cute1_E)
_ZN40_INTERNAL_8cb05418_4_k_cu_2a0dc781_271494cute1_E:
	.zero		1
	.type		_ZN40_INTERNAL_8cb05418_4_k_cu_2a0dc781_271494cuda3std3__45__cpo6cbeginE,@object
	.size		_ZN40_INTERNAL_8cb05418_4_k_cu_2a0dc781_271494cuda3std3__45__cpo6cbeginE,(_ZN40_INTERNAL_8cb05418_4_k_cu_2a0dc781_271494cuda3std3__48in_placeE - _ZN40_INTERNAL_8cb05418_4_k_cu_2a0dc781_271494cuda3std3__45__cpo6cbeginE)
_ZN40_INTERNAL_8cb05418_4_k_cu_2a0dc781_271494cuda3std3__45__cpo6cbeginE:
	.zero		1
	.type		_ZN40_INTERNAL_8cb05418_4_k_cu_2a0dc781_271494cuda3std3__48in_placeE,@object
	.size		_ZN40_INTERNAL_8cb05418_4_k_cu_2a0dc781_271494cuda3std3__48in_placeE,(_ZN40_INTERNAL_8cb05418_4_k_cu_2a0dc781_271494cuda3std6ranges3__45__cpo9iter_moveE - _ZN40_INTERNAL_8cb05418_4_k_cu_2a0dc781_271494cuda3std3__48in_placeE)
_ZN40_INTERNAL_8cb05418_4_k_cu_2a0dc781_271494cuda3std3__48in_placeE:
	.zero		1
	.type		_ZN40_INTERNAL_8cb05418_4_k_cu_2a0dc781_271494cuda3std6ranges3__45__cpo9iter_moveE,@object
	.size		_ZN40_INTERNAL_8cb05418_4_k_cu_2a0dc781_271494cuda3std6ranges3__45__cpo9iter_moveE,(_ZN40_INTERNAL_8cb05418_4_k_cu_2a0dc781_271494cuda3std3__45__cpo5beginE - _ZN40_INTERNAL_8cb05418_4_k_cu_2a0dc781_271494cuda3std6ranges3__45__cpo9iter_moveE)
_ZN40_INTERNAL_8cb05418_4_k_cu_2a0dc781_271494cuda3std6ranges3__45__cpo9iter_moveE:
	.zero		1
	.type		_ZN40_INTERNAL_8cb05418_4_k_cu_2a0dc781_271494cuda3std3__45__cpo5beginE,@object
	.size		_ZN40_INTERNAL_8cb05418_4_k_cu_2a0dc781_271494cuda3std3__45__cpo5beginE,(_ZN40_INTERNAL_8cb05418_4_k_cu_2a0dc781_271494cuda3std3__442_GLOBAL__N__8cb05418_4_k_cu_2a0dc781_271496ignoreE - _ZN40_INTERNAL_8cb05418_4_k_cu_2a0dc781_271494cuda3std3__45__cpo5beginE)
_ZN40_INTERNAL_8cb05418_4_k_cu_2a0dc781_271494cuda3std3__45__cpo5beginE:
	.zero		1
	.type		_ZN40_INTERNAL_8cb05418_4_k_cu_2a0dc781_271494cuda3std3__442_GLOBAL__N__8cb05418_4_k_cu_2a0dc781_271496ignoreE,@object
	.size		_ZN40_INTERNAL_8cb05418_4_k_cu_2a0dc781_271494cuda3std3__442_GLOBAL__N__8cb05418_4_k_cu_2a0dc781_271496ignoreE,(_ZN40_INTERNAL_8cb05418_4_k_cu_2a0dc781_271494cute7productE - _ZN40_INTERNAL_8cb05418_4_k_cu_2a0dc781_271494cuda3std3__442_GLOBAL__N__8cb05418_4_k_cu_2a0dc781_271496ignoreE)
_ZN40_INTERNAL_8cb05418_4_k_cu_2a0dc781_271494cuda3std3__442_GLOBAL__N__8cb05418_4_k_cu_2a0dc781_271496ignoreE:
	.zero		1
	.type		_ZN40_INTERNAL_8cb05418_4_k_cu_2a0dc781_271494cute7productE,@object
	.size		_ZN40_INTERNAL_8cb05418_4_k_cu_2a0dc781_271494cute7productE,(_ZN40_INTERNAL_8cb05418_4_k_cu_2a0dc781_271494cuda3std3__45__cpo3endE - _ZN40_INTERNAL_8cb05418_4_k_cu_2a0dc781_271494cute7productE)
_ZN40_INTERNAL_8cb05418_4_k_cu_2a0dc781_271494cute7productE:
	.zero		1
	.type		_ZN40_INTERNAL_8cb05418_4_k_cu_2a0dc781_271494cuda3std3__45__cpo3endE,@object
	.size		_ZN40_INTERNAL_8cb05418_4_k_cu_2a0dc781_271494cuda3std3__45__cpo3endE,(_ZN40_INTERNAL_8cb05418_4_k_cu_2a0dc781_271494cuda3std3__419piecewise_constructE - _ZN40_INTERNAL_8cb05418_4_k_cu_2a0dc781_271494cuda3std3__45__cpo3endE)
_ZN40_INTERNAL_8cb05418_4_k_cu_2a0dc781_271494cuda3std3__45__cpo3endE:
	.zero		1
	.type		_ZN40_INTERNAL_8cb05418_4_k_cu_2a0dc781_271494cuda3std3__419piecewise_constructE,@object
	.size		_ZN40_INTERNAL_8cb05418_4_k_cu_2a0dc781_271494cuda3std3__419piecewise_constructE,(_ZN40_INTERNAL_8cb05418_4_k_cu_2a0dc781_271494cuda3std3__45__cpo4cendE - _ZN40_INTERNAL_8cb05418_4_k_cu_2a0dc781_271494cuda3std3__419piecewise_constructE)
_ZN40_INTERNAL_8cb05418_4_k_cu_2a0dc781_271494cuda3std3__419piecewise_constructE:
	.zero		1
	.type		_ZN40_INTERNAL_8cb05418_4_k_cu_2a0dc781_271494cuda3std3__45__cpo4cendE,@object
	.size		_ZN40_INTERNAL_8cb05418_4_k_cu_2a0dc781_271494cuda3std3__45__cpo4cendE,(_ZN40_INTERNAL_8cb05418_4_k_cu_2a0dc781_271494cuda3std6ranges3__45__cpo4swapE - _ZN40_INTERNAL_8cb05418_4_k_cu_2a0dc781_271494cuda3std3__45__cpo4cendE)
_ZN40_INTERNAL_8cb05418_4_k_cu_2a0dc781_271494cuda3std3__45__cpo4cendE:
	.zero		1
	.type		_ZN40_INTERNAL_8cb05418_4_k_cu_2a0dc781_271494cuda3std6ranges3__45__cpo4swapE,@object
	.size		_ZN40_INTERNAL_8cb05418_4_k_cu_2a0dc781_271494cuda3std6ranges3__45__cpo4swapE,(.L_7 - _ZN40_INTERNAL_8cb05418_4_k_cu_2a0dc781_271494cuda3std6ranges3__45__cpo4swapE)
_ZN40_INTERNAL_8cb05418_4_k_cu_2a0dc781_271494cuda3std6ranges3__45__cpo4swapE:
	.zero		1
.L_7:


//--------------------- .nv.constant0._ZN7cutlass13device_kernelINS_4gemm6kernel13GemmUniversalIN4cute5tupleIJiiiiEEENS1_10collective13CollectiveMmaINS1_37MainloopSm90TmaGmmaWarpSpecializedFP8ILi9ENS5_IJNS4_1CILi1EEESB_SB_EEENS1_35KernelTmaWarpSpecializedCooperativeEEENS5_IJNSA_ILi128EEENSA_ILi64EEESF_EEENS_12float_e5m2_tENS5_IJlSB_lEEESI_SJ_NS4_8TiledMMAINS4_8MMA_AtomIJNS4_4SM904GMMA30MMA_64x64x32_F32E5M2E5M2_SS_TNILNSN_7ScaleInE1ELSP_1EEEEEENS4_6LayoutINS5_IJNSA_ILi2EEESB_SB_EEENS5_IJSB_NSA_ILi0EEESV_EEEEENS5_IJNS4_10UnderscoreESY_SY_EEEEENS4_13SM90_TMA_LOADENS4_14ComposedLayoutINS4_7SwizzleILi3ELi4ELi3EEENS4_18smem_ptr_flag_bitsILi8EEENSS_INS5_IJNSA_ILi8EEESF_EEENS5_IJSF_SB_EEEEEEEvNS4_8identityES11_S1B_vS1C_EENS_8epilogue10collective6detail29Sm90TmaWarpSpecializedAdapterINS1F_15DefaultEpilogueISI_SJ_SJ_NS1E_6thread17LinearCombinationISI_Li1EffLNS1J_9ScaleType4KindE0ELNS_15FloatRoundStyleE2ESI_EENS1_15EpilogueDefaultEEEEEvvEEEEvNT_6ParamsE --------------------------
	.section	.nv.constant0._ZN7cutlass13device_kernelINS_4gemm6kernel13GemmUniversalIN4cute5tupleIJiiiiEEENS1_10collective13CollectiveMmaINS1_37MainloopSm90TmaGmmaWarpSpecializedFP8ILi9ENS5_IJNS4_1CILi1EEESB_SB_EEENS1_35KernelTmaWarpSpecializedCooperativeEEENS5_IJNSA_ILi128EEENSA_ILi64EEESF_EEENS_12float_e5m2_tENS5_IJlSB_lEEESI_SJ_NS4_8TiledMMAINS4_8MMA_AtomIJNS4_4SM904GMMA30MMA_64x64x32_F32E5M2E5M2_SS_TNILNSN_7ScaleInE1ELSP_1EEEEEENS4_6LayoutINS5_IJNSA_ILi2EEESB_SB_EEENS5_IJSB_NSA_ILi0EEESV_EEEEENS5_IJNS4_10UnderscoreESY_SY_EEEEENS4_13SM90_TMA_LOADENS4_14ComposedLayoutINS4_7SwizzleILi3ELi4ELi3EEENS4_18smem_ptr_flag_bitsILi8EEENSS_INS5_IJNSA_ILi8EEESF_EEENS5_IJSF_SB_EEEEEEEvNS4_8identityES11_S1B_vS1C_EENS_8epilogue10collective6detail29Sm90TmaWarpSpecializedAdapterINS1F_15DefaultEpilogueISI_SJ_SJ_NS1E_6thread17LinearCombinationISI_Li1EffLNS1J_9ScaleType4KindE0ELNS_15FloatRoundStyleE2ESI_EENS1_15EpilogueDefaultEEEEEvvEEEEvNT_6ParamsE,"a",@progbits
	.sectionflags	@""
	.align	4
.nv.constant0._ZN7cutlass13device_kernelINS_4gemm6kernel13GemmUniversalIN4cute5tupleIJiiiiEEENS1_10collective13CollectiveMmaINS1_37MainloopSm90TmaGmmaWarpSpecializedFP8ILi9ENS5_IJNS4_1CILi1EEESB_SB_EEENS1_35KernelTmaWarpSpecializedCooperativeEEENS5_IJNSA_ILi128EEENSA_ILi64EEESF_EEENS_12float_e5m2_tENS5_IJlSB_lEEESI_SJ_NS4_8TiledMMAINS4_8MMA_AtomIJNS4_4SM904GMMA30MMA_64x64x32_F32E5M2E5M2_SS_TNILNSN_7ScaleInE1ELSP_1EEEEEENS4_6LayoutINS5_IJNSA_ILi2EEESB_SB_EEENS5_IJSB_NSA_ILi0EEESV_EEEEENS5_IJNS4_10UnderscoreESY_SY_EEEEENS4_13SM90_TMA_LOADENS4_14ComposedLayoutINS4_7SwizzleILi3ELi4ELi3EEENS4_18smem_ptr_flag_bitsILi8EEENSS_INS5_IJNSA_ILi8EEESF_EEENS5_IJSF_SB_EEEEEEEvNS4_8identityES11_S1B_vS1C_EENS_8epilogue10collective6detail29Sm90TmaWarpSpecializedAdapterINS1F_15DefaultEpilogueISI_SJ_SJ_NS1E_6thread17LinearCombinationISI_Li1EffLNS1J_9ScaleType4KindE0ELNS_15FloatRoundStyleE2ESI_EENS1_15EpilogueDefaultEEEEEvvEEEEvNT_6ParamsE:
	.zero		1664


//--------------------- SYMBOLS --------------------------

	.type		.nv.reservedSmem.offset0,@object
	.size		.nv.reservedSmem.offset0,0x4
